//
// Generated by NVIDIA NVVM Compiler
//
// Compiler Build ID: CL-36424714
// Cuda compilation tools, release 13.0, V13.0.88
// Based on NVVM 20.0.0
//

.version 9.0
.target sm_100
.address_size 64

	// .globl	_Z15copyArrayDevicePiS_ii
// _ZZ12merge_in_memPiiiE1v has been demoted
// _ZZ12merge_in_memPiiiE3aux has been demoted

.visible .entry _Z15copyArrayDevicePiS_ii(
	.param .u64 .ptr .align 1 _Z15copyArrayDevicePiS_ii_param_0,
	.param .u64 .ptr .align 1 _Z15copyArrayDevicePiS_ii_param_1,
	.param .u32 _Z15copyArrayDevicePiS_ii_param_2,
	.param .u32 _Z15copyArrayDevicePiS_ii_param_3
)
{
	.reg .pred 	%p<7>;
	.reg .b32 	%r<36>;
	.reg .b64 	%rd<18>;

	ld.param.u64 	%rd3, [_Z15copyArrayDevicePiS_ii_param_0];
	ld.param.u64 	%rd4, [_Z15copyArrayDevicePiS_ii_param_1];
	ld.param.u32 	%r12, [_Z15copyArrayDevicePiS_ii_param_2];
	ld.param.u32 	%r13, [_Z15copyArrayDevicePiS_ii_param_3];
	cvta.to.global.u64 	%rd1, %rd3;
	cvta.to.global.u64 	%rd2, %rd4;
	mov.u32 	%r14, %ntid.x;
	mul.lo.s32 	%r1, %r13, %r14;
	mov.u32 	%r15, %tid.x;
	mov.u32 	%r16, %ctaid.x;
	mad.lo.s32 	%r34, %r16, %r14, %r15;
	setp.ge.s32 	%p1, %r34, %r12;
	@%p1 bra 	$L__BB0_7;
	add.s32 	%r17, %r34, %r1;
	max.s32 	%r18, %r12, %r17;
	setp.lt.s32 	%p2, %r17, %r12;
	selp.u32 	%r19, 1, 0, %p2;
	add.s32 	%r20, %r17, %r19;
	sub.s32 	%r21, %r18, %r20;
	div.u32 	%r22, %r21, %r1;
	add.s32 	%r3, %r22, %r19;
	and.b32  	%r23, %r3, 3;
	setp.eq.s32 	%p3, %r23, 3;
	@%p3 bra 	$L__BB0_4;
	add.s32 	%r24, %r3, 1;
	and.b32  	%r25, %r24, 3;
	neg.s32 	%r32, %r25;
$L__BB0_3:
	.pragma "nounroll";
	mul.wide.s32 	%rd5, %r34, 4;
	add.s64 	%rd6, %rd1, %rd5;
	add.s64 	%rd7, %rd2, %rd5;
	ld.global.u32 	%r26, [%rd7];
	st.global.u32 	[%rd6], %r26;
	add.s32 	%r34, %r34, %r1;
	add.s32 	%r32, %r32, 1;
	setp.ne.s32 	%p4, %r32, 0;
	@%p4 bra 	$L__BB0_3;
$L__BB0_4:
	setp.lt.u32 	%p5, %r3, 3;
	@%p5 bra 	$L__BB0_7;
	mul.wide.s32 	%rd11, %r1, 4;
	shl.b32 	%r31, %r1, 2;
$L__BB0_6:
	mul.wide.s32 	%rd8, %r34, 4;
	add.s64 	%rd9, %rd2, %rd8;
	ld.global.u32 	%r27, [%rd9];
	add.s64 	%rd10, %rd1, %rd8;
	st.global.u32 	[%rd10], %r27;
	add.s64 	%rd12, %rd9, %rd11;
	ld.global.u32 	%r28, [%rd12];
	add.s64 	%rd13, %rd10, %rd11;
	st.global.u32 	[%rd13], %r28;
	add.s64 	%rd14, %rd12, %rd11;
	ld.global.u32 	%r29, [%rd14];
	add.s64 	%rd15, %rd13, %rd11;
	st.global.u32 	[%rd15], %r29;
	add.s64 	%rd16, %rd14, %rd11;
	ld.global.u32 	%r30, [%rd16];
	add.s64 	%rd17, %rd15, %rd11;
	st.global.u32 	[%rd17], %r30;
	add.s32 	%r34, %r31, %r34;
	setp.lt.s32 	%p6, %r34, %r12;
	@%p6 bra 	$L__BB0_6;
$L__BB0_7:
	ret;

}
	// .globl	_Z12merge_in_memPiii
.visible .entry _Z12merge_in_memPiii(
	.param .u64 .ptr .align 1 _Z12merge_in_memPiii_param_0,
	.param .u32 _Z12merge_in_memPiii_param_1,
	.param .u32 _Z12merge_in_memPiii_param_2
)
{
	.reg .pred 	%p<38>;
	.reg .b32 	%r<131>;
	.reg .b64 	%rd<7>;
	// demoted variable
	.shared .align 4 .b8 _ZZ12merge_in_memPiiiE1v[24576];
	// demoted variable
	.shared .align 4 .b8 _ZZ12merge_in_memPiiiE3aux[24576];
	ld.param.u64 	%rd2, [_Z12merge_in_memPiii_param_0];
	ld.param.u32 	%r48, [_Z12merge_in_memPiii_param_1];
	ld.param.u32 	%r49, [_Z12merge_in_memPiii_param_2];
	cvta.to.global.u64 	%rd1, %rd2;
	add.s32 	%r50, %r48, %r49;
	add.s32 	%r51, %r50, -1;
	div.s32 	%r1, %r51, %r49;
	mov.u32 	%r52, %ctaid.x;
	mul.lo.s32 	%r2, %r1, %r52;
	mov.u32 	%r130, %tid.x;
	setp.lt.s32 	%p2, %r130, %r1;
	add.s32 	%r129, %r130, %r2;
	setp.lt.s32 	%p3, %r129, %r48;
	and.pred  	%p1, %p2, %p3;
	not.pred 	%p4, %p1;
	@%p4 bra 	$L__BB1_3;
	mov.u32 	%r5, %ntid.x;
	mov.u32 	%r117, %r129;
	mov.u32 	%r118, %r130;
$L__BB1_2:
	mul.wide.s32 	%rd3, %r117, 4;
	add.s64 	%rd4, %rd1, %rd3;
	ld.global.u32 	%r54, [%rd4];
	shl.b32 	%r55, %r118, 2;
	mov.u32 	%r56, _ZZ12merge_in_memPiiiE1v;
	add.s32 	%r57, %r56, %r55;
	st.shared.u32 	[%r57], %r54;
	add.s32 	%r118, %r118, %r5;
	setp.lt.s32 	%p5, %r118, %r1;
	add.s32 	%r117, %r118, %r2;
	setp.lt.s32 	%p6, %r117, %r48;
	and.pred  	%p7, %p5, %p6;
	@%p7 bra 	$L__BB1_2;
$L__BB1_3:
	setp.lt.s32 	%p8, %r1, 2;
	@%p8 bra 	$L__BB1_13;
	sub.s32 	%r6, %r48, %r2;
	mov.b32 	%r119, 1;
	mov.u32 	%r7, %ntid.x;
$L__BB1_5:
	bar.sync 	0;
	@%p4 bra 	$L__BB1_30;
	shl.b32 	%r14, %r119, 1;
	mov.u32 	%r120, %r130;
$L__BB1_7:
	div.s32 	%r59, %r120, %r119;
	mul.lo.s32 	%r60, %r59, %r119;
	sub.s32 	%r61, %r120, %r60;
	rem.s32 	%r62, %r120, %r14;
	sub.s32 	%r63, %r120, %r62;
	add.s32 	%r16, %r63, %r61;
	shr.u32 	%r64, %r59, 31;
	add.s32 	%r65, %r59, %r64;
	and.b32  	%r66, %r65, -2;
	sub.s32 	%r17, %r59, %r66;
	shl.b32 	%r67, %r17, 1;
	sub.s32 	%r68, %r59, %r67;
	mad.lo.s32 	%r18, %r119, %r68, %r119;
	add.s32 	%r69, %r18, %r119;
	min.s32 	%r19, %r69, %r6;
	setp.le.s32 	%p10, %r19, %r18;
	@%p10 bra 	$L__BB1_28;
	shl.b32 	%r77, %r120, 2;
	mov.u32 	%r78, _ZZ12merge_in_memPiiiE1v;
	add.s32 	%r79, %r78, %r77;
	ld.shared.u32 	%r20, [%r79];
	mov.u32 	%r22, %r19;
	mov.u32 	%r23, %r18;
$L__BB1_9:
	setp.ne.s32 	%p11, %r17, 1;
	add.s32 	%r80, %r22, %r23;
	shr.u32 	%r81, %r80, 31;
	add.s32 	%r82, %r80, %r81;
	shr.s32 	%r126, %r82, 1;
	shl.b32 	%r83, %r126, 2;
	add.s32 	%r85, %r78, %r83;
	ld.shared.u32 	%r25, [%r85];
	setp.ne.s32 	%p12, %r25, %r20;
	or.pred  	%p13, %p11, %p12;
	@%p13 bra 	$L__BB1_23;
	add.s32 	%r95, %r126, 1;
	max.s32 	%r26, %r19, %r95;
$L__BB1_11:
	add.s32 	%r28, %r126, 1;
	setp.ge.s32 	%p24, %r28, %r19;
	mov.u32 	%r127, %r26;
	@%p24 bra 	$L__BB1_27;
	shl.b32 	%r96, %r126, 2;
	add.s32 	%r98, %r78, %r96;
	ld.shared.u32 	%r99, [%r98+4];
	setp.eq.s32 	%p25, %r99, %r20;
	mov.u32 	%r126, %r28;
	mov.u32 	%r127, %r28;
	@%p25 bra 	$L__BB1_11;
	bra.uni 	$L__BB1_27;
$L__BB1_13:
	@%p4 bra 	$L__BB1_16;
	mov.u32 	%r12, %ntid.x;
	mov.u32 	%r114, _ZZ12merge_in_memPiiiE1v;
$L__BB1_15:
	shl.b32 	%r113, %r130, 2;
	add.s32 	%r115, %r114, %r113;
	ld.shared.u32 	%r116, [%r115];
	mul.wide.s32 	%rd5, %r129, 4;
	add.s64 	%rd6, %rd1, %rd5;
	st.global.u32 	[%rd6], %r116;
	add.s32 	%r130, %r130, %r12;
	setp.lt.s32 	%p35, %r130, %r1;
	add.s32 	%r129, %r130, %r2;
	setp.lt.s32 	%p36, %r129, %r48;
	and.pred  	%p37, %p35, %p36;
	@%p37 bra 	$L__BB1_15;
$L__BB1_16:
	ret;
$L__BB1_17:
	setp.gt.s32 	%p17, %r25, %r20;
	add.s32 	%r86, %r126, 1;
	selp.b32 	%r23, %r23, %r86, %p17;
	selp.b32 	%r22, %r126, %r22, %p17;
	setp.lt.s32 	%p18, %r23, %r22;
	@%p18 bra 	$L__BB1_9;
	setp.lt.s32 	%p19, %r126, %r18;
	@%p19 bra 	$L__BB1_22;
	add.s32 	%r21, %r18, -1;
	mov.u32 	%r125, %r126;
$L__BB1_20:
	shl.b32 	%r87, %r125, 2;
	add.s32 	%r89, %r78, %r87;
	ld.shared.u32 	%r90, [%r89];
	setp.le.s32 	%p20, %r90, %r20;
	mov.u32 	%r126, %r125;
	@%p20 bra 	$L__BB1_22;
	add.s32 	%r35, %r125, -1;
	setp.gt.s32 	%p21, %r125, %r18;
	mov.u32 	%r125, %r35;
	mov.u32 	%r126, %r21;
	@%p21 bra 	$L__BB1_20;
$L__BB1_22:
	add.s32 	%r127, %r126, 1;
	bra.uni 	$L__BB1_27;
$L__BB1_23:
	setp.ne.s32 	%p14, %r25, %r20;
	setp.ne.s32 	%p15, %r17, 0;
	or.pred  	%p16, %p15, %p14;
	@%p16 bra 	$L__BB1_17;
	min.s32 	%r29, %r126, %r18;
$L__BB1_25:
	mov.u32 	%r30, %r126;
	setp.le.s32 	%p22, %r30, %r18;
	mov.u32 	%r127, %r29;
	@%p22 bra 	$L__BB1_27;
	add.s32 	%r126, %r30, -1;
	shl.b32 	%r91, %r30, 2;
	add.s32 	%r93, %r78, %r91;
	ld.shared.u32 	%r94, [%r93+-4];
	setp.eq.s32 	%p23, %r94, %r20;
	mov.u32 	%r127, %r30;
	@%p23 bra 	$L__BB1_25;
$L__BB1_27:
	sub.s32 	%r100, %r16, %r18;
	add.s32 	%r101, %r100, %r127;
	shl.b32 	%r102, %r101, 2;
	mov.u32 	%r103, _ZZ12merge_in_memPiiiE3aux;
	add.s32 	%r104, %r103, %r102;
	st.shared.u32 	[%r104], %r20;
	bra.uni 	$L__BB1_29;
$L__BB1_28:
	shl.b32 	%r70, %r120, 2;
	mov.u32 	%r71, _ZZ12merge_in_memPiiiE1v;
	add.s32 	%r72, %r71, %r70;
	ld.shared.u32 	%r73, [%r72];
	shl.b32 	%r74, %r16, 2;
	mov.u32 	%r75, _ZZ12merge_in_memPiiiE3aux;
	add.s32 	%r76, %r75, %r74;
	st.shared.u32 	[%r76], %r73;
$L__BB1_29:
	add.s32 	%r120, %r120, %r7;
	setp.lt.s32 	%p26, %r120, %r1;
	add.s32 	%r105, %r120, %r2;
	setp.lt.s32 	%p27, %r105, %r48;
	and.pred  	%p28, %p26, %p27;
	@%p28 bra 	$L__BB1_7;
$L__BB1_30:
	bar.sync 	0;
	@%p4 bra 	$L__BB1_33;
	mov.u32 	%r128, %r130;
$L__BB1_32:
	shl.b32 	%r106, %r128, 2;
	mov.u32 	%r107, _ZZ12merge_in_memPiiiE3aux;
	add.s32 	%r108, %r107, %r106;
	ld.shared.u32 	%r109, [%r108];
	mov.u32 	%r110, _ZZ12merge_in_memPiiiE1v;
	add.s32 	%r111, %r110, %r106;
	st.shared.u32 	[%r111], %r109;
	add.s32 	%r128, %r128, %r7;
	setp.lt.s32 	%p30, %r128, %r1;
	add.s32 	%r112, %r128, %r2;
	setp.lt.s32 	%p31, %r112, %r48;
	and.pred  	%p32, %p30, %p31;
	@%p32 bra 	$L__BB1_32;
$L__BB1_33:
	shl.b32 	%r119, %r119, 1;
	setp.lt.s32 	%p33, %r119, %r1;
	@%p33 bra 	$L__BB1_5;
	bra.uni 	$L__BB1_13;

}
	// .globl	_Z13merge_out_memPiS_iii
.visible .entry _Z13merge_out_memPiS_iii(
	.param .u64 .ptr .align 1 _Z13merge_out_memPiS_iii_param_0,
	.param .u64 .ptr .align 1 _Z13merge_out_memPiS_iii_param_1,
	.param .u32 _Z13merge_out_memPiS_iii_param_2,
	.param .u32 _Z13merge_out_memPiS_iii_param_3,
	.param .u32 _Z13merge_out_memPiS_iii_param_4
)
{
	.reg .pred 	%p<19>;
	.reg .b32 	%r<65>;
	.reg .b64 	%rd<21>;

	ld.param.u64 	%rd3, [_Z13merge_out_memPiS_iii_param_0];
	ld.param.u64 	%rd4, [_Z13merge_out_memPiS_iii_param_1];
	ld.param.u32 	%r29, [_Z13merge_out_memPiS_iii_param_2];
	ld.param.u32 	%r30, [_Z13merge_out_memPiS_iii_param_3];
	ld.param.u32 	%r31, [_Z13merge_out_memPiS_iii_param_4];
	cvta.to.global.u64 	%rd1, %rd4;
	cvta.to.global.u64 	%rd2, %rd3;
	mov.u32 	%r32, %tid.x;
	mov.u32 	%r33, %ctaid.x;
	mov.u32 	%r34, %ntid.x;
	mad.lo.s32 	%r57, %r33, %r34, %r32;
	mul.lo.s32 	%r2, %r31, %r34;
	setp.ge.s32 	%p1, %r57, %r29;
	@%p1 bra 	$L__BB2_21;
	shl.b32 	%r3, %r30, 1;
$L__BB2_2:
	div.s32 	%r35, %r57, %r30;
	mul.lo.s32 	%r36, %r35, %r30;
	sub.s32 	%r37, %r57, %r36;
	rem.s32 	%r38, %r57, %r3;
	sub.s32 	%r39, %r57, %r38;
	add.s32 	%r5, %r39, %r37;
	shr.u32 	%r40, %r35, 31;
	add.s32 	%r41, %r35, %r40;
	and.b32  	%r42, %r41, -2;
	sub.s32 	%r6, %r35, %r42;
	shl.b32 	%r43, %r6, 1;
	sub.s32 	%r44, %r35, %r43;
	mad.lo.s32 	%r7, %r30, %r44, %r30;
	add.s32 	%r45, %r7, %r30;
	min.s32 	%r8, %r45, %r29;
	setp.le.s32 	%p2, %r8, %r7;
	@%p2 bra 	$L__BB2_19;
	mul.wide.s32 	%rd9, %r57, 4;
	add.s64 	%rd10, %rd2, %rd9;
	ld.global.u32 	%r9, [%rd10];
	mov.u32 	%r11, %r8;
	mov.u32 	%r12, %r7;
$L__BB2_4:
	setp.ne.s32 	%p3, %r6, 1;
	add.s32 	%r47, %r11, %r12;
	shr.u32 	%r48, %r47, 31;
	add.s32 	%r49, %r47, %r48;
	shr.s32 	%r63, %r49, 1;
	mul.wide.s32 	%rd11, %r63, 4;
	add.s64 	%rd12, %rd2, %rd11;
	ld.global.u32 	%r14, [%rd12];
	setp.ne.s32 	%p4, %r14, %r9;
	or.pred  	%p5, %p3, %p4;
	@%p5 bra 	$L__BB2_14;
	add.s32 	%r53, %r63, 1;
	max.s32 	%r15, %r8, %r53;
$L__BB2_6:
	add.s32 	%r17, %r63, 1;
	setp.ge.s32 	%p16, %r17, %r8;
	mov.u32 	%r64, %r15;
	@%p16 bra 	$L__BB2_18;
	mul.wide.s32 	%rd17, %r63, 4;
	add.s64 	%rd18, %rd2, %rd17;
	ld.global.u32 	%r54, [%rd18+4];
	setp.eq.s32 	%p17, %r54, %r9;
	mov.u32 	%r63, %r17;
	mov.u32 	%r64, %r17;
	@%p17 bra 	$L__BB2_6;
	bra.uni 	$L__BB2_18;
$L__BB2_8:
	setp.gt.s32 	%p9, %r14, %r9;
	add.s32 	%r50, %r63, 1;
	selp.b32 	%r12, %r12, %r50, %p9;
	selp.b32 	%r11, %r63, %r11, %p9;
	setp.lt.s32 	%p10, %r12, %r11;
	@%p10 bra 	$L__BB2_4;
	setp.lt.s32 	%p11, %r63, %r7;
	@%p11 bra 	$L__BB2_13;
	add.s32 	%r10, %r7, -1;
	mov.u32 	%r62, %r63;
$L__BB2_11:
	mul.wide.s32 	%rd13, %r62, 4;
	add.s64 	%rd14, %rd2, %rd13;
	ld.global.u32 	%r51, [%rd14];
	setp.le.s32 	%p12, %r51, %r9;
	mov.u32 	%r63, %r62;
	@%p12 bra 	$L__BB2_13;
	add.s32 	%r24, %r62, -1;
	setp.gt.s32 	%p13, %r62, %r7;
	mov.u32 	%r62, %r24;
	mov.u32 	%r63, %r10;
	@%p13 bra 	$L__BB2_11;
$L__BB2_13:
	add.s32 	%r64, %r63, 1;
	bra.uni 	$L__BB2_18;
$L__BB2_14:
	setp.ne.s32 	%p6, %r14, %r9;
	setp.ne.s32 	%p7, %r6, 0;
	or.pred  	%p8, %p7, %p6;
	@%p8 bra 	$L__BB2_8;
	min.s32 	%r18, %r63, %r7;
$L__BB2_16:
	mov.u32 	%r19, %r63;
	setp.le.s32 	%p14, %r19, %r7;
	mov.u32 	%r64, %r18;
	@%p14 bra 	$L__BB2_18;
	add.s32 	%r63, %r19, -1;
	mul.wide.s32 	%rd15, %r19, 4;
	add.s64 	%rd16, %rd2, %rd15;
	ld.global.u32 	%r52, [%rd16+-4];
	setp.eq.s32 	%p15, %r52, %r9;
	mov.u32 	%r64, %r19;
	@%p15 bra 	$L__BB2_16;
$L__BB2_18:
	sub.s32 	%r55, %r5, %r7;
	add.s32 	%r56, %r55, %r64;
	mul.wide.s32 	%rd19, %r56, 4;
	add.s64 	%rd20, %rd1, %rd19;
	st.global.u32 	[%rd20], %r9;
	bra.uni 	$L__BB2_20;
$L__BB2_19:
	mul.wide.s32 	%rd5, %r57, 4;
	add.s64 	%rd6, %rd2, %rd5;
	ld.global.u32 	%r46, [%rd6];
	mul.wide.s32 	%rd7, %r5, 4;
	add.s64 	%rd8, %rd1, %rd7;
	st.global.u32 	[%rd8], %r46;
$L__BB2_20:
	add.s32 	%r57, %r57, %r2;
	setp.lt.s32 	%p18, %r57, %r29;
	@%p18 bra 	$L__BB2_2;
$L__BB2_21:
	ret;

}


// ===== COMPILED SASS (sm_100) =====

	.target	sm_100

	.elftype	@"ET_EXEC"


//--------------------- .note.nv.tkinfo           --------------------------
	.section	.note.nv.tkinfo,"",@"SHT_NOTE"
	.sectionflags	@"SHF_NOTE_NV_TKINFO"
	.tkinfo
        /*0018*/ 	.word	0x00000002
        /*0030*/ 	.string	""
        /*0030*/ 	.string	"ptxas"
        /*0030*/ 	.string	"Cuda compilation tools, release 13.0, V13.0.88"
        /*0030*/ 	.string	"Build cuda_13.0.r13.0/compiler.36424714_0"
        /*0030*/ 	.string	"-arch sm_100 -m 64 "



//--------------------- .note.nv.cuinfo           --------------------------
	.section	.note.nv.cuinfo,"",@"SHT_NOTE"
	.sectionflags	@"SHF_NOTE_NV_CUINFO"
        /*0018*/ 	.short	0x0002
        /*001a*/ 	.short	0x0064
        /*001c*/ 	.short	0x0082
	.zero		2


//--------------------- .nv.info                  --------------------------
	.section	.nv.info,"",@"SHT_CUDA_INFO"
	.align	4


	//----- nvinfo : EIATTR_REGCOUNT
	.align		4
        /*0000*/ 	.byte	0x04, 0x2f
        /*0002*/ 	.short	(.L_1 - .L_0)
	.align		4
.L_0:
        /*0004*/ 	.word	index@(_Z15copyArrayDevicePiS_ii)
        /*0008*/ 	.word	0x0000001e


	//----- nvinfo : EIATTR_FRAME_SIZE
	.align		4
.L_1:
        /*000c*/ 	.byte	0x04, 0x11
        /*000e*/ 	.short	(.L_3 - .L_2)
	.align		4
.L_2:
        /*0010*/ 	.word	index@(_Z15copyArrayDevicePiS_ii)
        /*0014*/ 	.word	0x00000000


	//----- nvinfo : EIATTR_REGCOUNT
	.align		4
.L_3:
        /*0018*/ 	.byte	0x04, 0x2f
        /*001a*/ 	.short	(.L_5 - .L_4)
	.align		4
.L_4:
        /*001c*/ 	.word	index@(_Z12merge_in_memPiii)
        /*0020*/ 	.word	0x00000017


	//----- nvinfo : EIATTR_FRAME_SIZE
	.align		4
.L_5:
        /*0024*/ 	.byte	0x04, 0x11
        /*0026*/ 	.short	(.L_7 - .L_6)
	.align		4
.L_6:
        /*0028*/ 	.word	index@(_Z12merge_in_memPiii)
        /*002c*/ 	.word	0x00000000


	//----- nvinfo : EIATTR_REGCOUNT
	.align		4
.L_7:
        /*0030*/ 	.byte	0x04, 0x2f
        /*0032*/ 	.short	(.L_9 - .L_8)
	.align		4
.L_8:
        /*0034*/ 	.word	index@(_Z13merge_out_memPiS_iii)
        /*0038*/ 	.word	0x00000012


	//----- nvinfo : EIATTR_FRAME_SIZE
	.align		4
.L_9:
        /*003c*/ 	.byte	0x04, 0x11
        /*003e*/ 	.short	(.L_11 - .L_10)
	.align		4
.L_10:
        /*0040*/ 	.word	index@(_Z13merge_out_memPiS_iii)
        /*0044*/ 	.word	0x00000000


	//----- nvinfo : EIATTR_MIN_STACK_SIZE
	.align		4
.L_11:
        /*0048*/ 	.byte	0x04, 0x12
        /*004a*/ 	.short	(.L_13 - .L_12)
	.align		4
.L_12:
        /*004c*/ 	.word	index@(_Z13merge_out_memPiS_iii)
        /*0050*/ 	.word	0x00000000


	//----- nvinfo : EIATTR_MIN_STACK_SIZE
	.align		4
.L_13:
        /*0054*/ 	.byte	0x04, 0x12
        /*0056*/ 	.short	(.L_15 - .L_14)
	.align		4
.L_14:
        /*0058*/ 	.word	index@(_Z12merge_in_memPiii)
        /*005c*/ 	.word	0x00000000


	//----- nvinfo : EIATTR_MIN_STACK_SIZE
	.align		4
.L_15:
        /*0060*/ 	.byte	0x04, 0x12
        /*0062*/ 	.short	(.L_17 - .L_16)
	.align		4
.L_16:
        /*0064*/ 	.word	index@(_Z15copyArrayDevicePiS_ii)
        /*0068*/ 	.word	0x00000000
.L_17:


//--------------------- .nv.compat                --------------------------
	.section	.nv.compat,"",@"SHT_CUDA_COMPAT_INFO"
	.align	4
        /*0000*/ 	.byte	0x02, 0x09, 0x00, 0x00, 0x02, 0x02, 0x01, 0x00, 0x02, 0x05, 0x05, 0x00, 0x03, 0x07, 0x01, 0x01
        /*0010*/ 	.byte	0x02, 0x03, 0x00, 0x00, 0x02, 0x06, 0x01, 0x00, 0x04, 0x0b, 0x08, 0x00, 0x09, 0x00, 0x00, 0x00
        /*0020*/ 	.byte	0x00, 0x00, 0x00, 0x00


//--------------------- .nv.info._Z13merge_out_memPiS_iii --------------------------
	.section	.nv.info._Z13merge_out_memPiS_iii,"",@"SHT_CUDA_INFO"
	.sectionflags	@""
	.align	4


	//----- nvinfo : EIATTR_CUDA_API_VERSION
	.align		4
        /*0000*/ 	.byte	0x04, 0x37
        /*0002*/ 	.short	(.L_19 - .L_18)
.L_18:
        /*0004*/ 	.word	0x00000082


	//----- nvinfo : EIATTR_KPARAM_INFO
	.align		4
.L_19:
        /*0008*/ 	.byte	0x04, 0x17
        /*000a*/ 	.short	(.L_21 - .L_20)
.L_20:
        /*000c*/ 	.word	0x00000000
        /*0010*/ 	.short	0x0004
        /*0012*/ 	.short	0x0018
        /*0014*/ 	.byte	0x00, 0xf0, 0x11, 0x00


	//----- nvinfo : EIATTR_KPARAM_INFO
	.align		4
.L_21:
        /*0018*/ 	.byte	0x04, 0x17
        /*001a*/ 	.short	(.L_23 - .L_22)
.L_22:
        /*001c*/ 	.word	0x00000000
        /*0020*/ 	.short	0x0003
        /*0022*/ 	.short	0x0014
        /*0024*/ 	.byte	0x00, 0xf0, 0x11, 0x00


	//----- nvinfo : EIATTR_KPARAM_INFO
	.align		4
.L_23:
        /*0028*/ 	.byte	0x04, 0x17
        /*002a*/ 	.short	(.L_25 - .L_24)
.L_24:
        /*002c*/ 	.word	0x00000000
        /*0030*/ 	.short	0x0002
        /*0032*/ 	.short	0x0010
        /*0034*/ 	.byte	0x00, 0xf0, 0x11, 0x00


	//----- nvinfo : EIATTR_KPARAM_INFO
	.align		4
.L_25:
        /*0038*/ 	.byte	0x04, 0x17
        /*003a*/ 	.short	(.L_27 - .L_26)
.L_26:
        /*003c*/ 	.word	0x00000000
        /*0040*/ 	.short	0x0001
        /*0042*/ 	.short	0x0008
        /*0044*/ 	.byte	0x00, 0xf5, 0x21, 0x00


	//----- nvinfo : EIATTR_KPARAM_INFO
	.align		4
.L_27:
        /*0048*/ 	.byte	0x04, 0x17
        /*004a*/ 	.short	(.L_29 - .L_28)
.L_28:
        /*004c*/ 	.word	0x00000000
        /*0050*/ 	.short	0x0000
        /*0052*/ 	.short	0x0000
        /*0054*/ 	.byte	0x00, 0xf5, 0x21, 0x00


	//----- nvinfo : EIATTR_SPARSE_MMA_MASK
	.align		4
.L_29:
        /*0058*/ 	.byte	0x03, 0x50
        /*005a*/ 	.short	0x0000


	//----- nvinfo : EIATTR_MAXREG_COUNT
	.align		4
        /*005c*/ 	.byte	0x03, 0x1b
        /*005e*/ 	.short	0x00ff


	//----- nvinfo : EIATTR_MERCURY_ISA_VERSION
	.align		4
        /*0060*/ 	.byte	0x03, 0x5f
        /*0062*/ 	.short	0x0101


	//----- nvinfo : EIATTR_VRC_CTA_INIT_COUNT
	.align		4
        /*0064*/ 	.byte	0x02, 0x4a
	.zero		1
	.zero		1


	//----- nvinfo : EIATTR_EXIT_INSTR_OFFSETS
	.align		4
        /*0068*/ 	.byte	0x04, 0x1c
        /*006a*/ 	.short	(.L_31 - .L_30)


	//   ....[0]....
.L_30:
        /*006c*/ 	.word	0x00000070


	//   ....[1]....
        /*0070*/ 	.word	0x00000940


	//----- nvinfo : EIATTR_CRS_STACK_SIZE
	.align		4
.L_31:
        /*0074*/ 	.byte	0x04, 0x1e
        /*0076*/ 	.short	(.L_33 - .L_32)
.L_32:
        /*0078*/ 	.word	0x00000000


	//----- nvinfo : EIATTR_CBANK_PARAM_SIZE
	.align		4
.L_33:
        /*007c*/ 	.byte	0x03, 0x19
        /*007e*/ 	.short	0x001c


	//----- nvinfo : EIATTR_PARAM_CBANK
	.align		4
        /*0080*/ 	.byte	0x04, 0x0a
        /*0082*/ 	.short	(.L_35 - .L_34)
	.align		4
.L_34:
        /*0084*/ 	.word	index@(.nv.constant0._Z13merge_out_memPiS_iii)
        /*0088*/ 	.short	0x0380
        /*008a*/ 	.short	0x001c


	//----- nvinfo : EIATTR_SW_WAR
	.align		4
.L_35:
        /*008c*/ 	.byte	0x04, 0x36
        /*008e*/ 	.short	(.L_37 - .L_36)
.L_36:
        /*0090*/ 	.word	0x00000008
.L_37:


//--------------------- .nv.info._Z12merge_in_memPiii --------------------------
	.section	.nv.info._Z12merge_in_memPiii,"",@"SHT_CUDA_INFO"
	.sectionflags	@""
	.align	4


	//----- nvinfo : EIATTR_CUDA_API_VERSION
	.align		4
        /*0000*/ 	.byte	0x04, 0x37
        /*0002*/ 	.short	(.L_39 - .L_38)
.L_38:
        /*0004*/ 	.word	0x00000082


	//----- nvinfo : EIATTR_KPARAM_INFO
	.align		4
.L_39:
        /*0008*/ 	.byte	0x04, 0x17
        /*000a*/ 	.short	(.L_41 - .L_40)
.L_40:
        /*000c*/ 	.word	0x00000000
        /*0010*/ 	.short	0x0002
        /*0012*/ 	.short	0x000c
        /*0014*/ 	.byte	0x00, 0xf0, 0x11, 0x00


	//----- nvinfo : EIATTR_KPARAM_INFO
	.align		4
.L_41:
        /*0018*/ 	.byte	0x04, 0x17
        /*001a*/ 	.short	(.L_43 - .L_42)
.L_42:
        /*001c*/ 	.word	0x00000000
        /*0020*/ 	.short	0x0001
        /*0022*/ 	.short	0x0008
        /*0024*/ 	.byte	0x00, 0xf0, 0x11, 0x00


	//----- nvinfo : EIATTR_KPARAM_INFO
	.align		4
.L_43:
        /*0028*/ 	.byte	0x04, 0x17
        /*002a*/ 	.short	(.L_45 - .L_44)
.L_44:
        /*002c*/ 	.word	0x00000000
        /*0030*/ 	.short	0x0000
        /*0032*/ 	.short	0x0000
        /*0034*/ 	.byte	0x00, 0xf5, 0x21, 0x00


	//----- nvinfo : EIATTR_SPARSE_MMA_MASK
	.align		4
.L_45:
        /*0038*/ 	.byte	0x03, 0x50
        /*003a*/ 	.short	0x0000


	//----- nvinfo : EIATTR_MAXREG_COUNT
	.align		4
        /*003c*/ 	.byte	0x03, 0x1b
        /*003e*/ 	.short	0x00ff


	//----- nvinfo : EIATTR_NUM_BARRIERS
	.align		4
        /*0040*/ 	.byte	0x02, 0x4c
        /*0042*/ 	.byte	0x01
	.zero		1


	//----- nvinfo : EIATTR_MERCURY_ISA_VERSION
	.align		4
        /*0044*/ 	.byte	0x03, 0x5f
        /*0046*/ 	.short	0x0101


	//----- nvinfo : EIATTR_VRC_CTA_INIT_COUNT
	.align		4
        /*0048*/ 	.byte	0x02, 0x4a
	.zero		1
	.zero		1


	//----- nvinfo : EIATTR_EXIT_INSTR_OFFSETS
	.align		4
        /*004c*/ 	.byte	0x04, 0x1c
        /*004e*/ 	.short	(.L_47 - .L_46)


	//   ....[0]....
.L_46:
        /*0050*/ 	.word	0x00000e80


	//   ....[1]....
        /*0054*/ 	.word	0x00000f80


	//----- nvinfo : EIATTR_CRS_STACK_SIZE
	.align		4
.L_47:
        /*0058*/ 	.byte	0x04, 0x1e
        /*005a*/ 	.short	(.L_49 - .L_48)
.L_48:
        /*005c*/ 	.word	0x00000000


	//----- nvinfo : EIATTR_CBANK_PARAM_SIZE
	.align		4
.L_49:
        /*0060*/ 	.byte	0x03, 0x19
        /*0062*/ 	.short	0x0010


	//----- nvinfo : EIATTR_PARAM_CBANK
	.align		4
        /*0064*/ 	.byte	0x04, 0x0a
        /*0066*/ 	.short	(.L_51 - .L_50)
	.align		4
.L_50:
        /*0068*/ 	.word	index@(.nv.constant0._Z12merge_in_memPiii)
        /*006c*/ 	.short	0x0380
        /*006e*/ 	.short	0x0010


	//----- nvinfo : EIATTR_SW_WAR
	.align		4
.L_51:
        /*0070*/ 	.byte	0x04, 0x36
        /*0072*/ 	.short	(.L_53 - .L_52)
.L_52:
        /*0074*/ 	.word	0x00000008
.L_53:


//--------------------- .nv.info._Z15copyArrayDevicePiS_ii --------------------------
	.section	.nv.info._Z15copyArrayDevicePiS_ii,"",@"SHT_CUDA_INFO"
	.sectionflags	@""
	.align	4


	//----- nvinfo : EIATTR_CUDA_API_VERSION
	.align		4
        /*0000*/ 	.byte	0x04, 0x37
        /*0002*/ 	.short	(.L_55 - .L_54)
.L_54:
        /*0004*/ 	.word	0x00000082


	//----- nvinfo : EIATTR_KPARAM_INFO
	.align		4
.L_55:
        /*0008*/ 	.byte	0x04, 0x17
        /*000a*/ 	.short	(.L_57 - .L_56)
.L_56:
        /*000c*/ 	.word	0x00000000
        /*0010*/ 	.short	0x0003
        /*0012*/ 	.short	0x0014
        /*0014*/ 	.byte	0x00, 0xf0, 0x11, 0x00


	//----- nvinfo : EIATTR_KPARAM_INFO
	.align		4
.L_57:
        /*0018*/ 	.byte	0x04, 0x17
        /*001a*/ 	.short	(.L_59 - .L_58)
.L_58:
        /*001c*/ 	.word	0x00000000
        /*0020*/ 	.short	0x0002
        /*0022*/ 	.short	0x0010
        /*0024*/ 	.byte	0x00, 0xf0, 0x11, 0x00


	//----- nvinfo : EIATTR_KPARAM_INFO
	.align		4
.L_59:
        /*0028*/ 	.byte	0x04, 0x17
        /*002a*/ 	.short	(.L_61 - .L_60)
.L_60:
        /*002c*/ 	.word	0x00000000
        /*0030*/ 	.short	0x0001
        /*0032*/ 	.short	0x0008
        /*0034*/ 	.byte	0x00, 0xf5, 0x21, 0x00


	//----- nvinfo : EIATTR_KPARAM_INFO
	.align		4
.L_61:
        /*0038*/ 	.byte	0x04, 0x17
        /*003a*/ 	.short	(.L_63 - .L_62)
.L_62:
        /*003c*/ 	.word	0x00000000
        /*0040*/ 	.short	0x0000
        /*0042*/ 	.short	0x0000
        /*0044*/ 	.byte	0x00, 0xf5, 0x21, 0x00


	//----- nvinfo : EIATTR_SPARSE_MMA_MASK
	.align		4
.L_63:
        /*0048*/ 	.byte	0x03, 0x50
        /*004a*/ 	.short	0x0000


	//----- nvinfo : EIATTR_MAXREG_COUNT
	.align		4
        /*004c*/ 	.byte	0x03, 0x1b
        /*004e*/ 	.short	0x00ff


	//----- nvinfo : EIATTR_MERCURY_ISA_VERSION
	.align		4
        /*0050*/ 	.byte	0x03, 0x5f
        /*0052*/ 	.short	0x0101


	//----- nvinfo : EIATTR_VRC_CTA_INIT_COUNT
	.align		4
        /*0054*/ 	.byte	0x02, 0x4a
	.zero		1
	.zero		1


	//----- nvinfo : EIATTR_EXIT_INSTR_OFFSETS
	.align		4
        /*0058*/ 	.byte	0x04, 0x1c
        /*005a*/ 	.short	(.L_65 - .L_64)


	//   ....[0]....
.L_64:
        /*005c*/ 	.word	0x00000080


	//   ....[1]....
        /*0060*/ 	.word	0x00000370


	//   ....[2]....
        /*0064*/ 	.word	0x000004b0


	//----- nvinfo : EIATTR_CRS_STACK_SIZE
	.align		4
.L_65:
        /*0068*/ 	.byte	0x04, 0x1e
        /*006a*/ 	.short	(.L_67 - .L_66)
.L_66:
        /*006c*/ 	.word	0x00000000


	//----- nvinfo : EIATTR_CBANK_PARAM_SIZE
	.align		4
.L_67:
        /*0070*/ 	.byte	0x03, 0x19
        /*0072*/ 	.short	0x0018


	//----- nvinfo : EIATTR_PARAM_CBANK
	.align		4
        /*0074*/ 	.byte	0x04, 0x0a
        /*0076*/ 	.short	(.L_69 - .L_68)
	.align		4
.L_68:
        /*0078*/ 	.word	index@(.nv.constant0._Z15copyArrayDevicePiS_ii)
        /*007c*/ 	.short	0x0380
        /*007e*/ 	.short	0x0018


	//----- nvinfo : EIATTR_SW_WAR
	.align		4
.L_69:
        /*0080*/ 	.byte	0x04, 0x36
        /*0082*/ 	.short	(.L_71 - .L_70)
.L_70:
        /*0084*/ 	.word	0x00000008
.L_71:


//--------------------- .nv.callgraph             --------------------------
	.section	.nv.callgraph,"",@"SHT_CUDA_CALLGRAPH"
	.align	4
	.sectionentsize	8
	.align		4
        /*0000*/ 	.word	0x00000000
	.align		4
        /*0004*/ 	.word	0xffffffff
	.align		4
        /*0008*/ 	.word	0x00000000
	.align		4
        /*000c*/ 	.word	0xfffffffe
	.align		4
        /*0010*/ 	.word	0x00000000
	.align		4
        /*0014*/ 	.word	0xfffffffd
	.align		4
        /*0018*/ 	.word	0x00000000
	.align		4
        /*001c*/ 	.word	0xfffffffc


//--------------------- .text._Z13merge_out_memPiS_iii --------------------------
	.section	.text._Z13merge_out_memPiS_iii,"ax",@progbits
	.align	128
        .global         _Z13merge_out_memPiS_iii
        .type           _Z13merge_out_memPiS_iii,@function
        .size           _Z13merge_out_memPiS_iii,(.L_x_46 - _Z13merge_out_memPiS_iii)
        .other          _Z13merge_out_memPiS_iii,@"STO_CUDA_ENTRY STV_DEFAULT"
_Z13merge_out_memPiS_iii:
.text._Z13merge_out_memPiS_iii:
[----:B------:R-:W-:Y:S01]  /*0000*/  LDC R1, c[0x0][0x37c] ;  /* 0x0000df00ff017b82 */ /* 0x000fe20000000800 */
[----:B------:R-:W0:Y:S07]  /*0010*/  S2R R3, SR_TID.X ;  /* 0x0000000000037919 */ /* 0x000e2e0000002100 */
[----:B------:R-:W0:Y:S01]  /*0020*/  S2UR UR4, SR_CTAID.X ;  /* 0x00000000000479c3 */ /* 0x000e220000002500 */
[----:B------:R-:W1:Y:S07]  /*0030*/  LDCU UR5, c[0x0][0x390] ;  /* 0x00007200ff0577ac */ /* 0x000e6e0008000800 */
[----:B------:R-:W0:Y:S02]  /*0040*/  LDC R0, c[0x0][0x360] ;  /* 0x0000d800ff007b82 */ /* 0x000e240000000800 */
[----:B0-----:R-:W-:-:S05]  /*0050*/  IMAD R3, R0, UR4, R3 ;  /* 0x0000000400037c24 */ /* 0x001fca000f8e0203 */
[----:B-1----:R-:W-:-:S13]  /*0060*/  ISETP.GE.AND P0, PT, R3, UR5, PT ;  /* 0x0000000503007c0c */ /* 0x002fda000bf06270 */
[----:B------:R-:W-:Y:S05]  /*0070*/  @P0 EXIT ;  /* 0x000000000000094d */ /* 0x000fea0003800000 */
[----:B------:R-:W0:Y:S01]  /*0080*/  LDC R2, c[0x0][0x394] ;  /* 0x0000e500ff027b82 */ /* 0x000e220000000800 */
[----:B------:R-:W1:Y:S02]  /*0090*/  LDCU.64 UR4, c[0x0][0x358] ;  /* 0x00006b00ff0477ac */ /* 0x000e640008000a00 */
[----:B01----:R-:W-:-:S07]  /*00a0*/  IMAD.SHL.U32 R2, R2, 0x2, RZ ;  /* 0x0000000202027824 */ /* 0x003fce00078e00ff */
.L_x_13:
[----:B01----:R-:W0:Y:S01]  /*00b0*/  LDC R6, c[0x0][0x394] ;  /* 0x0000e500ff067b82 */ /* 0x003e220000000800 */
[-C--:B--2---:R-:W-:Y:S01]  /*00c0*/  IABS R4, R2.reuse ;  /* 0x0000000200047213 */ /* 0x084fe20000000000 */
[----:B------:R-:W1:Y:S01]  /*00d0*/  LDCU UR6, c[0x0][0x390] ;  /* 0x00007200ff0677ac */ /* 0x000e620008000800 */
[----:B------:R-:W-:Y:S01]  /*00e0*/  IABS R13, R2 ;  /* 0x00000002000d7213 */ /* 0x000fe20000000000 */
[----:B------:R-:W-:Y:S01]  /*00f0*/  BSSY.RECONVERGENT B0, `(.L_x_0) ;  /* 0x000007f000007945 */ /* 0x000fe20003800200 */
[----:B------:R-:W2:Y:S08]  /*0100*/  I2F.RP R10, R4 ;  /* 0x00000004000a7306 */ /* 0x000eb00000209400 */
[----:B--2---:R-:W-:Y:S01]  /*0110*/  MUFU.RCP R10, R10 ;  /* 0x0000000a000a7308 */ /* 0x004fe20000001000 */
[----:B0-----:R-:W-:-:S07]  /*0120*/  IABS R5, R6 ;  /* 0x0000000600057213 */ /* 0x001fce0000000000 */
[----:B------:R-:W0:Y:S08]  /*0130*/  I2F.RP R7, R5 ;  /* 0x0000000500077306 */ /* 0x000e300000209400 */
[----:B0-----:R-:W0:Y:S02]  /*0140*/  MUFU.RCP R7, R7 ;  /* 0x0000000700077308 */ /* 0x001e240000001000 */
[----:B0-----:R-:W-:-:S06]  /*0150*/  VIADD R8, R7, 0xffffffe ;  /* 0x0ffffffe07087836 */ /* 0x001fcc0000000000 */
[----:B------:R0:W2:Y:S02]  /*0160*/  F2I.FTZ.U32.TRUNC.NTZ R9, R8 ;  /* 0x0000000800097305 */ /* 0x0000a4000021f000 */
[----:B0-----:R-:W-:Y:S02]  /*0170*/  IMAD.MOV.U32 R8, RZ, RZ, RZ ;  /* 0x000000ffff087224 */ /* 0x001fe400078e00ff */
[----:B--2---:R-:W-:-:S04]  /*0180*/  IMAD.MOV R12, RZ, RZ, -R9 ;  /* 0x000000ffff0c7224 */ /* 0x004fc800078e0a09 */
[----:B------:R-:W-:Y:S01]  /*0190*/  IMAD R11, R12, R5, RZ ;  /* 0x000000050c0b7224 */ /* 0x000fe200078e02ff */
[----:B------:R-:W-:-:S03]  /*01a0*/  IABS R12, R3 ;  /* 0x00000003000c7213 */ /* 0x000fc60000000000 */
[----:B------:R-:W-:Y:S01]  /*01b0*/  IMAD.HI.U32 R9, R9, R11, R8 ;  /* 0x0000000b09097227 */ /* 0x000fe200078e0008 */
[----:B------:R-:W-:-:S05]  /*01c0*/  IADD3 R8, PT, PT, R10, 0xffffffe, RZ ;  /* 0x0ffffffe0a087810 */ /* 0x000fca0007ffe0ff */
[----:B------:R-:W-:Y:S02]  /*01d0*/  IMAD.HI.U32 R7, R9, R12, RZ ;  /* 0x0000000c09077227 */ /* 0x000fe400078e00ff */
[----:B------:R0:W2:Y:S02]  /*01e0*/  F2I.FTZ.U32.TRUNC.NTZ R9, R8 ;  /* 0x0000000800097305 */ /* 0x0000a4000021f000 */
[----:B------:R-:W-:-:S04]  /*01f0*/  IMAD.MOV R11, RZ, RZ, -R7 ;  /* 0x000000ffff0b7224 */ /* 0x000fc800078e0a07 */
[----:B------:R-:W-:Y:S02]  /*0200*/  IMAD R10, R5, R11, R12 ;  /* 0x0000000b050a7224 */ /* 0x000fe400078e020c */
[----:B0-----:R-:W-:-:S03]  /*0210*/  HFMA2 R8, -RZ, RZ, 0, 0 ;  /* 0x00000000ff087431 */ /* 0x001fc600000001ff */
[----:B------:R-:W-:Y:S01]  /*0220*/  ISETP.GT.U32.AND P2, PT, R5, R10, PT ;  /* 0x0000000a0500720c */ /* 0x000fe20003f44070 */
[----:B--2---:R-:W-:-:S04]  /*0230*/  IMAD.MOV R11, RZ, RZ, -R9 ;  /* 0x000000ffff0b7224 */ /* 0x004fc800078e0a09 */
[----:B------:R-:W-:-:S04]  /*0240*/  IMAD R11, R11, R4, RZ ;  /* 0x000000040b0b7224 */ /* 0x000fc800078e02ff */
[----:B------:R-:W-:Y:S01]  /*0250*/  IMAD.HI.U32 R9, R9, R11, R8 ;  /* 0x0000000b09097227 */ /* 0x000fe200078e0008 */
[----:B------:R-:W-:-:S03]  /*0260*/  LOP3.LUT R8, R3, R6, RZ, 0x3c, !PT ;  /* 0x0000000603087212 */ /* 0x000fc600078e3cff */
[----:B------:R-:W-:Y:S01]  /*0270*/  @!P2 IMAD.IADD R10, R10, 0x1, -R5 ;  /* 0x000000010a0aa824 */ /* 0x000fe200078e0a05 */
[----:B------:R-:W-:Y:S01]  /*0280*/  ISETP.GE.AND P1, PT, R8, RZ, PT ;  /* 0x000000ff0800720c */ /* 0x000fe20003f26270 */
[----:B------:R-:W-:-:S03]  /*0290*/  IMAD.HI.U32 R9, R9, R12, RZ ;  /* 0x0000000c09097227 */ /* 0x000fc600078e00ff */
[----:B------:R-:W-:Y:S01]  /*02a0*/  ISETP.GE.U32.AND P0, PT, R10, R5, PT ;  /* 0x000000050a00720c */ /* 0x000fe20003f06070 */
[----:B------:R-:W-:Y:S02]  /*02b0*/  IMAD.MOV R5, RZ, RZ, -R13 ;  /* 0x000000ffff057224 */ /* 0x000fe400078e0a0d */
[----:B------:R-:W-:Y:S01]  /*02c0*/  @!P2 VIADD R7, R7, 0x1 ;  /* 0x000000010707a836 */ /* 0x000fe20000000000 */
[----:B------:R-:W-:Y:S01]  /*02d0*/  ISETP.NE.AND P2, PT, R6, RZ, PT ;  /* 0x000000ff0600720c */ /* 0x000fe20003f45270 */
[----:B------:R-:W-:-:S08]  /*02e0*/  IMAD R9, R9, R5, R12 ;  /* 0x0000000509097224 */ /* 0x000fd000078e020c */
[----:B------:R-:W-:Y:S01]  /*02f0*/  @P0 VIADD R7, R7, 0x1 ;  /* 0x0000000107070836 */ /* 0x000fe20000000000 */
[----:B------:R-:W-:-:S04]  /*0300*/  ISETP.GT.U32.AND P0, PT, R4, R9, PT ;  /* 0x000000090400720c */ /* 0x000fc80003f04070 */
[----:B------:R-:W-:Y:S02]  /*0310*/  @!P1 IADD3 R7, PT, PT, -R7, RZ, RZ ;  /* 0x000000ff07079210 */ /* 0x000fe40007ffe1ff */
[----:B------:R-:W-:Y:S02]  /*0320*/  @!P2 LOP3.LUT R7, RZ, R6, RZ, 0x33, !PT ;  /* 0x00000006ff07a212 */ /* 0x000fe400078e33ff */
[----:B------:R-:W-:Y:S02]  /*0330*/  ISETP.GE.AND P2, PT, R3, RZ, PT ;  /* 0x000000ff0300720c */ /* 0x000fe40003f46270 */
[----:B------:R-:W-:-:S03]  /*0340*/  LEA.HI R5, R7, R7, RZ, 0x1 ;  /* 0x0000000707057211 */ /* 0x000fc600078f08ff */
[----:B------:R-:W-:Y:S01]  /*0350*/  @!P0 IMAD.IADD R9, R9, 0x1, -R4 ;  /* 0x0000000109098824 */ /* 0x000fe200078e0a04 */
[----:B------:R-:W-:Y:S02]  /*0360*/  LOP3.LUT R5, R5, 0xfffffffe, RZ, 0xc0, !PT ;  /* 0xfffffffe05057812 */ /* 0x000fe400078ec0ff */
[----:B------:R-:W-:Y:S02]  /*0370*/  ISETP.NE.AND P0, PT, R2, RZ, PT ;  /* 0x000000ff0200720c */ /* 0x000fe40003f05270 */
[----:B------:R-:W-:Y:S01]  /*0380*/  ISETP.GT.U32.AND P1, PT, R4, R9, PT ;  /* 0x000000090400720c */ /* 0x000fe20003f24070 */
[----:B------:R-:W-:-:S04]  /*0390*/  IMAD.IADD R10, R7, 0x1, -R5 ;  /* 0x00000001070a7824 */ /* 0x000fc800078e0a05 */
[----:B------:R-:W-:-:S08]  /*03a0*/  IMAD R5, R10, -0x2, R7 ;  /* 0xfffffffe0a057824 */ /* 0x000fd000078e0207 */
[----:B------:R-:W-:Y:S02]  /*03b0*/  @!P1 IMAD.IADD R9, R9, 0x1, -R4 ;  /* 0x0000000109099824 */ /* 0x000fe400078e0a04 */
[----:B------:R-:W-:Y:S01]  /*03c0*/  IMAD R4, R5, R6, R6 ;  /* 0x0000000605047224 */ /* 0x000fe200078e0206 */
[----:B------:R-:W-:Y:S01]  /*03d0*/  IADD3 R5, PT, PT, -R7, RZ, RZ ;  /* 0x000000ff07057210 */ /* 0x000fe20007ffe1ff */
[----:B------:R-:W-:Y:S01]  /*03e0*/  @!P2 IMAD.MOV R9, RZ, RZ, -R9 ;  /* 0x000000ffff09a224 */ /* 0x000fe200078e0a09 */
[----:B------:R-:W-:Y:S02]  /*03f0*/  @!P0 LOP3.LUT R9, RZ, R2, RZ, 0x33, !PT ;  /* 0x00000002ff098212 */ /* 0x000fe400078e33ff */
[----:B-1----:R-:W-:Y:S01]  /*0400*/  VIADDMNMX R7, R4, R6, UR6, PT ;  /* 0x0000000604077e46 */ /* 0x002fe2000b800106 */
[----:B------:R-:W-:-:S03]  /*0410*/  IMAD R6, R6, R5, R3 ;  /* 0x0000000506067224 */ /* 0x000fc600078e0203 */
[----:B------:R-:W-:Y:S02]  /*0420*/  ISETP.GT.AND P1, PT, R7, R4, PT ;  /* 0x000000040700720c */ /* 0x000fe40003f24270 */
[----:B------:R-:W-:-:S11]  /*0430*/  IADD3 R5, PT, PT, R6, R3, -R9 ;  /* 0x0000000306057210 */ /* 0x000fd60007ffe809 */
[----:B------:R-:W-:Y:S05]  /*0440*/  @!P1 BRA `(.L_x_1) ;  /* 0x00000004000c9947 */ /* 0x000fea0003800000 */
[----:B------:R-:W0:Y:S08]  /*0450*/  LDC.64 R12, c[0x0][0x380] ;  /* 0x0000e000ff0c7b82 */ /* 0x000e300000000a00 */
[----:B------:R-:W1:Y:S01]  /*0460*/  LDC.64 R8, c[0x0][0x380] ;  /* 0x0000e000ff087b82 */ /* 0x000e620000000a00 */
[----:B0-----:R-:W-:-:S05]  /*0470*/  IMAD.WIDE R12, R3, 0x4, R12 ;  /* 0x00000004030c7825 */ /* 0x001fca00078e020c */
[----:B------:R0:W5:Y:S01]  /*0480*/  LDG.E R6, desc[UR4][R12.64] ;  /* 0x000000040c067981 */ /* 0x000162000c1e1900 */
[----:B------:R-:W-:Y:S01]  /*0490*/  BSSY.RECONVERGENT B1, `(.L_x_2) ;  /* 0x0000039000017945 */ /* 0x000fe20003800200 */
[----:B------:R-:W-:Y:S02]  /*04a0*/  IMAD.MOV.U32 R14, RZ, RZ, R7 ;  /* 0x000000ffff0e7224 */ /* 0x000fe400078e0007 */
[----:B-1----:R-:W-:-:S07]  /*04b0*/  IMAD.MOV.U32 R15, RZ, RZ, R4 ;  /* 0x000000ffff0f7224 */ /* 0x002fce00078e0004 */
.L_x_5:
[----:B------:R-:W-:-:S04]  /*04c0*/  IADD3 R11, PT, PT, R15, R14, RZ ;  /* 0x0000000e0f0b7210 */ /* 0x000fc80007ffe0ff */
[----:B------:R-:W-:-:S04]  /*04d0*/  LEA.HI R11, R11, R11, RZ, 0x1 ;  /* 0x0000000b0b0b7211 */ /* 0x000fc800078f08ff */
[----:B------:R-:W-:-:S05]  /*04e0*/  SHF.R.S32.HI R11, RZ, 0x1, R11 ;  /* 0x00000001ff0b7819 */ /* 0x000fca000001140b */
[----:B0-----:R-:W-:-:S06]  /*04f0*/  IMAD.WIDE R12, R11, 0x4, R8 ;  /* 0x000000040b0c7825 */ /* 0x001fcc00078e0208 */
[----:B------:R-:W2:Y:S02]  /*0500*/  LDG.E R13, desc[UR4][R12.64] ;  /* 0x000000040c0d7981 */ /* 0x000ea4000c1e1900 */
[----:B--2--5:R-:W-:-:S04]  /*0510*/  ISETP.NE.AND P0, PT, R13, R6, PT ;  /* 0x000000060d00720c */ /* 0x024fc80003f05270 */
[----:B------:R-:W-:-:S13]  /*0520*/  ISETP.NE.OR P1, PT, R10, 0x1, P0 ;  /* 0x000000010a00780c */ /* 0x000fda0000725670 */
[----:B------:R-:W-:Y:S05]  /*0530*/  @!P1 BRA `(.L_x_3) ;  /* 0x00000000008c9947 */ /* 0x000fea0003800000 */
[----:B------:R-:W-:-:S13]  /*0540*/  ISETP.NE.OR P0, PT, R10, RZ, P0 ;  /* 0x000000ff0a00720c */ /* 0x000fda0000705670 */
[----:B------:R-:W-:Y:S05]  /*0550*/  @!P0 BRA `(.L_x_4) ;  /* 0x0000000000548947 */ /* 0x000fea0003800000 */
[----:B------:R-:W-:-:S04]  /*0560*/  ISETP.GT.AND P0, PT, R13, R6, PT ;  /* 0x000000060d00720c */ /* 0x000fc80003f04270 */
[----:B------:R-:W-:-:S09]  /*0570*/  SEL R14, R11, R14, P0 ;  /* 0x0000000e0b0e7207 */ /* 0x000fd20000000000 */
[----:B------:R-:W-:-:S05]  /*0580*/  @!P0 VIADD R15, R11, 0x1 ;  /* 0x000000010b0f8836 */ /* 0x000fca0000000000 */
[----:B------:R-:W-:-:S13]  /*0590*/  ISETP.GE.AND P0, PT, R15, R14, PT ;  /* 0x0000000e0f00720c */ /* 0x000fda0003f06270 */
[----:B------:R-:W-:Y:S05]  /*05a0*/  @!P0 BRA `(.L_x_5) ;  /* 0xfffffffc00c48947 */ /* 0x000fea000383ffff */
[----:B------:R-:W-:Y:S01]  /*05b0*/  ISETP.GE.AND P0, PT, R11, R4, PT ;  /* 0x000000040b00720c */ /* 0x000fe20003f06270 */
[----:B------:R-:W-:-:S12]  /*05c0*/  BSSY.RECONVERGENT B2, `(.L_x_6) ;  /* 0x000000c000027945 */ /* 0x000fd80003800200 */
[----:B------:R-:W-:Y:S05]  /*05d0*/  @!P0 BRA `(.L_x_7) ;  /* 0x0000000000288947 */ /* 0x000fea0003800000 */
[----:B------:R-:W0:Y:S01]  /*05e0*/  LDC.64 R12, c[0x0][0x380] ;  /* 0x0000e000ff0c7b82 */ /* 0x000e220000000a00 */
[----:B------:R-:W-:-:S07]  /*05f0*/  VIADD R7, R4, 0xffffffff ;  /* 0xffffffff04077836 */ /* 0x000fce0000000000 */
.L_x_8:
[----:B0-----:R-:W-:-:S06]  /*0600*/  IMAD.WIDE R8, R11, 0x4, R12 ;  /* 0x000000040b087825 */ /* 0x001fcc00078e020c */
[----:B------:R-:W2:Y:S02]  /*0610*/  LDG.E R9, desc[UR4][R8.64] ;  /* 0x0000000408097981 */ /* 0x000ea4000c1e1900 */
[----:B--2---:R-:W-:-:S13]  /*0620*/  ISETP.GT.AND P0, PT, R9, R6, PT ;  /* 0x000000060900720c */ /* 0x004fda0003f04270 */
[----:B------:R-:W-:Y:S05]  /*0630*/  @!P0 BRA `(.L_x_7) ;  /* 0x0000000000108947 */ /* 0x000fea0003800000 */
[C---:B------:R-:W-:Y:S01]  /*0640*/  ISETP.GT.AND P0, PT, R11.reuse, R4, PT ;  /* 0x000000040b00720c */ /* 0x040fe20003f04270 */
[----:B------:R-:W-:-:S12]  /*0650*/  VIADD R11, R11, 0xffffffff ;  /* 0xffffffff0b0b7836 */ /* 0x000fd80000000000 */
[----:B------:R-:W-:Y:S05]  /*0660*/  @P0 BRA `(.L_x_8) ;  /* 0xfffffffc00e40947 */ /* 0x000fea000383ffff */
[----:B------:R-:W-:-:S07]  /*0670*/  MOV R11, R7 ;  /* 0x00000007000b7202 */ /* 0x000fce0000000f00 */
.L_x_7:
[----:B------:R-:W-:Y:S05]  /*0680*/  BSYNC.RECONVERGENT B2 ;  /* 0x0000000000027941 */ /* 0x000fea0003800200 */
.L_x_6:
[----:B------:R-:W-:Y:S01]  /*0690*/  VIADD R10, R11, 0x1 ;  /* 0x000000010b0a7836 */ /* 0x000fe20000000000 */
[----:B------:R-:W-:Y:S06]  /*06a0*/  BRA `(.L_x_9) ;  /* 0x00000000005c7947 */ /* 0x000fec0003800000 */
.L_x_4:
[----:B------:R-:W0:Y:S01]  /*06b0*/  LDC.64 R12, c[0x0][0x380] ;  /* 0x0000e000ff0c7b82 */ /* 0x000e220000000a00 */
[----:B------:R-:W-:-:S07]  /*06c0*/  VIMNMX R10, PT, PT, R4, R11, PT ;  /* 0x0000000b040a7248 */ /* 0x000fce0003fe0100 */
.L_x_10:
[----:B------:R-:W-:Y:S01]  /*06d0*/  ISETP.GT.AND P0, PT, R11, R4, PT ;  /* 0x000000040b00720c */ /* 0x000fe20003f04270 */
[----:B------:R-:W-:-:S12]  /*06e0*/  IMAD.MOV.U32 R7, RZ, RZ, R11 ;  /* 0x000000ffff077224 */ /* 0x000fd800078e000b */
[----:B------:R-:W-:Y:S05]  /*06f0*/  @!P0 BRA `(.L_x_9) ;  /* 0x0000000000488947 */ /* 0x000fea0003800000 */
[----:B0-----:R-:W-:-:S06]  /*0700*/  IMAD.WIDE R8, R11, 0x4, R12 ;  /* 0x000000040b087825 */ /* 0x001fcc00078e020c */
[----:B------:R-:W2:Y:S01]  /*0710*/  LDG.E R9, desc[UR4][R8.64+-0x4] ;  /* 0xfffffc0408097981 */ /* 0x000ea2000c1e1900 */
[----:B------:R-:W-:Y:S02]  /*0720*/  IADD3 R11, PT, PT, R11, -0x1, RZ ;  /* 0xffffffff0b0b7810 */ /* 0x000fe40007ffe0ff */
[----:B--2---:R-:W-:-:S13]  /*0730*/  ISETP.NE.AND P0, PT, R9, R6, PT ;  /* 0x000000060900720c */ /* 0x004fda0003f05270 */
[----:B------:R-:W-:Y:S05]  /*0740*/  @!P0 BRA `(.L_x_10) ;  /* 0xfffffffc00e08947 */ /* 0x000fea000383ffff */
[----:B------:R-:W-:Y:S01]  /*0750*/  IMAD.MOV.U32 R10, RZ, RZ, R7 ;  /* 0x000000ffff0a7224 */ /* 0x000fe200078e0007 */
[----:B------:R-:W-:Y:S06]  /*0760*/  BRA `(.L_x_9) ;  /* 0x00000000002c7947 */ /* 0x000fec0003800000 */
.L_x_3:
[----:B------:R-:W0:Y:S01]  /*0770*/  LDC.64 R12, c[0x0][0x380] ;  /* 0x0000e000ff0c7b82 */ /* 0x000e220000000a00 */
[----:B------:R-:W-:-:S07]  /*0780*/  VIADDMNMX R10, R11, 0x1, R7, !PT ;  /* 0x000000010b0a7846 */ /* 0x000fce0007800107 */
.L_x_11:
[----:B------:R-:W-:-:S05]  /*0790*/  VIADD R14, R11, 0x1 ;  /* 0x000000010b0e7836 */ /* 0x000fca0000000000 */
[----:B------:R-:W-:-:S13]  /*07a0*/  ISETP.GE.AND P0, PT, R14, R7, PT ;  /* 0x000000070e00720c */ /* 0x000fda0003f06270 */
[----:B------:R-:W-:Y:S05]  /*07b0*/  @P0 BRA `(.L_x_9) ;  /* 0x0000000000180947 */ /* 0x000fea0003800000 */
[----:B0-----:R-:W-:-:S06]  /*07c0*/  IMAD.WIDE R8, R11, 0x4, R12 ;  /* 0x000000040b087825 */ /* 0x001fcc00078e020c */
[----:B------:R-:W2:Y:S01]  /*07d0*/  LDG.E R9, desc[UR4][R8.64+0x4] ;  /* 0x0000040408097981 */ /* 0x000ea2000c1e1900 */
[----:B------:R-:W-:Y:S02]  /*07e0*/  MOV R11, R14 ;  /* 0x0000000e000b7202 */ /* 0x000fe40000000f00 */
[----:B--2---:R-:W-:-:S13]  /*07f0*/  ISETP.NE.AND P0, PT, R9, R6, PT ;  /* 0x000000060900720c */ /* 0x004fda0003f05270 */
[----:B------:R-:W-:Y:S05]  /*0800*/  @!P0 BRA `(.L_x_11) ;  /* 0xfffffffc00e08947 */ /* 0x000fea000383ffff */
[----:B------:R-:W-:-:S07]  /*0810*/  IMAD.MOV.U32 R10, RZ, RZ, R14 ;  /* 0x000000ffff0a7224 */ /* 0x000fce00078e000e */
.L_x_9:
[----:B------:R-:W-:Y:S05]  /*0820*/  BSYNC.RECONVERGENT B1 ;  /* 0x0000000000017941 */ /* 0x000fea0003800200 */
.L_x_2:
[----:B------:R-:W1:Y:S01]  /*0830*/  LDC.64 R8, c[0x0][0x388] ;  /* 0x0000e200ff087b82 */ /* 0x000e620000000a00 */
[----:B------:R-:W-:-:S05]  /*0840*/  IADD3 R5, PT, PT, R10, R5, -R4 ;  /* 0x000000050a057210 */ /* 0x000fca0007ffe804 */
[----:B-1----:R-:W-:-:S05]  /*0850*/  IMAD.WIDE R4, R5, 0x4, R8 ;  /* 0x0000000405047825 */ /* 0x002fca00078e0208 */
[----:B------:R1:W-:Y:S01]  /*0860*/  STG.E desc[UR4][R4.64], R6 ;  /* 0x0000000604007986 */ /* 0x0003e2000c101904 */
[----:B------:R-:W-:Y:S05]  /*0870*/  BRA `(.L_x_12) ;  /* 0x0000000000187947 */ /* 0x000fea0003800000 */
.L_x_1:
[----:B------:R-:W0:Y:S08]  /*0880*/  LDC.64 R6, c[0x0][0x380] ;  /* 0x0000e000ff067b82 */ /* 0x000e300000000a00 */
[----:B------:R-:W1:Y:S01]  /*0890*/  LDC.64 R8, c[0x0][0x388] ;  /* 0x0000e200ff087b82 */ /* 0x000e620000000a00 */
[----:B0-----:R-:W-:-:S06]  /*08a0*/  IMAD.WIDE R6, R3, 0x4, R6 ;  /* 0x0000000403067825 */ /* 0x001fcc00078e0206 */
[----:B------:R-:W2:Y:S01]  /*08b0*/  LDG.E R7, desc[UR4][R6.64] ;  /* 0x0000000406077981 */ /* 0x000ea2000c1e1900 */
[----:B-1----:R-:W-:-:S05]  /*08c0*/  IMAD.WIDE R4, R5, 0x4, R8 ;  /* 0x0000000405047825 */ /* 0x002fca00078e0208 */
[----:B--2---:R2:W-:Y:S02]  /*08d0*/  STG.E desc[UR4][R4.64], R7 ;  /* 0x0000000704007986 */ /* 0x0045e4000c101904 */
.L_x_12:
[----:B------:R-:W-:Y:S05]  /*08e0*/  BSYNC.RECONVERGENT B0 ;  /* 0x0000000000007941 */ /* 0x000fea0003800200 */
.L_x_0:
[----:B------:R-:W3:Y:S01]  /*08f0*/  LDCU UR6, c[0x0][0x398] ;  /* 0x00007300ff0677ac */ /* 0x000ee20008000800 */
[----:B------:R-:W4:Y:S01]  /*0900*/  LDCU UR7, c[0x0][0x390] ;  /* 0x00007200ff0777ac */ /* 0x000f220008000800 */
[----:B---3--:R-:W-:-:S05]  /*0910*/  IMAD R3, R0, UR6, R3 ;  /* 0x0000000600037c24 */ /* 0x008fca000f8e0203 */
[----:B----4-:R-:W-:-:S13]  /*0920*/  ISETP.GE.AND P0, PT, R3, UR7, PT ;  /* 0x0000000703007c0c */ /* 0x010fda000bf06270 */
[----:B------:R-:W-:Y:S05]  /*0930*/  @!P0 BRA `(.L_x_13) ;  /* 0xfffffff400dc8947 */ /* 0x000fea000383ffff */
[----:B------:R-:W-:Y:S05]  /*0940*/  EXIT ;  /* 0x000000000000794d */ /* 0x000fea0003800000 */
.L_x_14:
[----:B------:R-:W-:-:S00]  /*0950*/  BRA `(.L_x_14) ;  /* 0xfffffffc00fc7947 */ /* 0x000fc0000383ffff */
[----:B------:R-:W-:-:S00]  /*0960*/  NOP ;  /* 0x0000000000007918 */ /* 0x000fc00000000000 */
        /* <DEDUP_REMOVED lines=9> */
.L_x_46:


//--------------------- .text._Z12merge_in_memPiii --------------------------
	.section	.text._Z12merge_in_memPiii,"ax",@progbits
	.align	128
        .global         _Z12merge_in_memPiii
        .type           _Z12merge_in_memPiii,@function
        .size           _Z12merge_in_memPiii,(.L_x_47 - _Z12merge_in_memPiii)
        .other          _Z12merge_in_memPiii,@"STO_CUDA_ENTRY STV_DEFAULT"
_Z12merge_in_memPiii:
.text._Z12merge_in_memPiii:
[----:B------:R-:W-:Y:S08]  /*0000*/  LDC R1, c[0x0][0x37c] ;  /* 0x0000df00ff017b82 */ /* 0x000ff00000000800 */
[----:B------:R-:W0:Y:S01]  /*0010*/  LDC.64 R2, c[0x0][0x388] ;  /* 0x0000e200ff027b82 */ /* 0x000e220000000a00 */
[----:B------:R-:W1:Y:S01]  /*0020*/  LDCU.64 UR8, c[0x0][0x358] ;  /* 0x00006b00ff0877ac */ /* 0x000e620008000a00 */
[----:B------:R-:W-:Y:S06]  /*0030*/  BSSY.RECONVERGENT B0, `(.L_x_15) ;  /* 0x0000031000007945 */ /* 0x000fec0003800200 */
[----:B------:R-:W2:Y:S01]  /*0040*/  S2UR UR4, SR_CTAID.X ;  /* 0x00000000000479c3 */ /* 0x000ea20000002500 */
[----:B0-----:R-:W-:-:S02]  /*0050*/  IABS R7, R3 ;  /* 0x0000000300077213 */ /* 0x001fc40000000000 */
[----:B------:R-:W-:Y:S02]  /*0060*/  IADD3 R6, PT, PT, R2, -0x1, R3 ;  /* 0xffffffff02067810 */ /* 0x000fe40007ffe003 */
[----:B------:R-:W0:Y:S08]  /*0070*/  I2F.RP R0, R7 ;  /* 0x0000000700007306 */ /* 0x000e300000209400 */
[----:B0-----:R-:W0:Y:S02]  /*0080*/  MUFU.RCP R0, R0 ;  /* 0x0000000000007308 */ /* 0x001e240000001000 */
[----:B0-----:R-:W-:-:S06]  /*0090*/  VIADD R4, R0, 0xffffffe ;  /* 0x0ffffffe00047836 */ /* 0x001fcc0000000000 */
[----:B------:R0:W3:Y:S02]  /*00a0*/  F2I.FTZ.U32.TRUNC.NTZ R5, R4 ;  /* 0x0000000400057305 */ /* 0x0000e4000021f000 */
[----:B0-----:R-:W-:Y:S02]  /*00b0*/  IMAD.MOV.U32 R4, RZ, RZ, RZ ;  /* 0x000000ffff047224 */ /* 0x001fe400078e00ff */
[----:B---3--:R-:W-:-:S04]  /*00c0*/  IMAD.MOV R8, RZ, RZ, -R5 ;  /* 0x000000ffff087224 */ /* 0x008fc800078e0a05 */
[----:B------:R-:W-:Y:S01]  /*00d0*/  IMAD R9, R8, R7, RZ ;  /* 0x0000000708097224 */ /* 0x000fe200078e02ff */
[----:B------:R-:W-:Y:S02]  /*00e0*/  IABS R8, R6 ;  /* 0x0000000600087213 */ /* 0x000fe40000000000 */
[----:B------:R-:W-:Y:S01]  /*00f0*/  LOP3.LUT R6, R6, R3, RZ, 0x3c, !PT ;  /* 0x0000000306067212 */ /* 0x000fe200078e3cff */
[----:B------:R-:W-:-:S03]  /*0100*/  IMAD.HI.U32 R5, R5, R9, R4 ;  /* 0x0000000905057227 */ /* 0x000fc600078e0004 */
[----:B------:R-:W-:-:S03]  /*0110*/  ISETP.GE.AND P2, PT, R6, RZ, PT ;  /* 0x000000ff0600720c */ /* 0x000fc60003f46270 */
[----:B------:R-:W-:-:S04]  /*0120*/  IMAD.HI.U32 R5, R5, R8, RZ ;  /* 0x0000000805057227 */ /* 0x000fc800078e00ff */
[----:B------:R-:W-:-:S04]  /*0130*/  IMAD.MOV R0, RZ, RZ, -R5 ;  /* 0x000000ffff007224 */ /* 0x000fc800078e0a05 */
[----:B------:R-:W-:-:S05]  /*0140*/  IMAD R0, R7, R0, R8 ;  /* 0x0000000007007224 */ /* 0x000fca00078e0208 */
[----:B------:R-:W-:-:S13]  /*0150*/  ISETP.GT.U32.AND P1, PT, R7, R0, PT ;  /* 0x000000000700720c */ /* 0x000fda0003f24070 */
[----:B------:R-:W-:Y:S02]  /*0160*/  @!P1 IMAD.IADD R0, R0, 0x1, -R7 ;  /* 0x0000000100009824 */ /* 0x000fe400078e0a07 */
[----:B------:R-:W-:Y:S01]  /*0170*/  @!P1 VIADD R5, R5, 0x1 ;  /* 0x0000000105059836 */ /* 0x000fe20000000000 */
[----:B------:R-:W-:Y:S02]  /*0180*/  ISETP.NE.AND P1, PT, R3, RZ, PT ;  /* 0x000000ff0300720c */ /* 0x000fe40003f25270 */
[----:B------:R-:W-:Y:S02]  /*0190*/  ISETP.GE.U32.AND P0, PT, R0, R7, PT ;  /* 0x000000070000720c */ /* 0x000fe40003f06070 */
[----:B------:R-:W0:Y:S11]  /*01a0*/  S2R R0, SR_TID.X ;  /* 0x0000000000007919 */ /* 0x000e360000002100 */
[----:B------:R-:W-:-:S05]  /*01b0*/  @P0 VIADD R5, R5, 0x1 ;  /* 0x0000000105050836 */ /* 0x000fca0000000000 */
[----:B------:R-:W-:Y:S02]  /*01c0*/  @!P2 IADD3 R5, PT, PT, -R5, RZ, RZ ;  /* 0x000000ff0505a210 */ /* 0x000fe40007ffe1ff */
[----:B------:R-:W-:-:S04]  /*01d0*/  @!P1 LOP3.LUT R5, RZ, R3, RZ, 0x33, !PT ;  /* 0x00000003ff059212 */ /* 0x000fc800078e33ff */
[C---:B------:R-:W-:Y:S01]  /*01e0*/  ISETP.GE.AND P2, PT, R5.reuse, 0x2, PT ;  /* 0x000000020500780c */ /* 0x040fe20003f46270 */
[----:B--2---:R-:W-:-:S04]  /*01f0*/  IMAD R3, R5, UR4, RZ ;  /* 0x0000000405037c24 */ /* 0x004fc8000f8e02ff */
[----:B0-----:R-:W-:-:S05]  /*0200*/  IMAD.IADD R7, R3, 0x1, R0 ;  /* 0x0000000103077824 */ /* 0x001fca00078e0200 */
[----:B------:R-:W-:-:S04]  /*0210*/  ISETP.GE.AND P0, PT, R7, R2, PT ;  /* 0x000000020700720c */ /* 0x000fc80003f06270 */
[----:B------:R-:W-:-:S13]  /*0220*/  ISETP.LT.AND P0, PT, R0, R5, !P0 ;  /* 0x000000050000720c */ /* 0x000fda0004701270 */
[----:B-1----:R-:W-:Y:S05]  /*0230*/  @!P0 BRA `(.L_x_16) ;  /* 0x0000000000408947 */ /* 0x002fea0003800000 */
[----:B------:R-:W0:Y:S01]  /*0240*/  S2R R15, SR_CgaCtaId ;  /* 0x00000000000f7919 */ /* 0x000e220000008800 */
[----:B------:R-:W1:Y:S01]  /*0250*/  LDC R19, c[0x0][0x360] ;  /* 0x0000d800ff137b82 */ /* 0x000e620000000800 */
[----:B------:R-:W-:Y:S01]  /*0260*/  MOV R4, 0x400 ;  /* 0x0000040000047802 */ /* 0x000fe20000000f00 */
[----:B------:R-:W-:-:S06]  /*0270*/  IMAD.MOV.U32 R13, RZ, RZ, R7 ;  /* 0x000000ffff0d7224 */ /* 0x000fcc00078e0007 */
[----:B------:R-:W2:Y:S01]  /*0280*/  LDC.64 R8, c[0x0][0x380] ;  /* 0x0000e000ff087b82 */ /* 0x000ea20000000a00 */
[----:B0-----:R-:W-:Y:S01]  /*0290*/  LEA R15, R15, R4, 0x18 ;  /* 0x000000040f0f7211 */ /* 0x001fe200078ec0ff */
[----:B------:R-:W-:-:S07]  /*02a0*/  IMAD.MOV.U32 R4, RZ, RZ, R0 ;  /* 0x000000ffff047224 */ /* 0x000fce00078e0000 */
.L_x_17:
[----:B0-2---:R-:W-:-:S06]  /*02b0*/  IMAD.WIDE R10, R13, 0x4, R8 ;  /* 0x000000040d0a7825 */ /* 0x005fcc00078e0208 */
[----:B------:R-:W2:Y:S01]  /*02c0*/  LDG.E R10, desc[UR8][R10.64] ;  /* 0x000000080a0a7981 */ /* 0x000ea2000c1e1900 */
[----:B------:R-:W-:Y:S02]  /*02d0*/  IMAD R17, R4, 0x4, R15 ;  /* 0x0000000404117824 */ /* 0x000fe400078e020f */
[----:B-1----:R-:W-:-:S04]  /*02e0*/  IMAD.IADD R4, R19, 0x1, R4 ;  /* 0x0000000113047824 */ /* 0x002fc800078e0204 */
[----:B------:R-:W-:Y:S01]  /*02f0*/  IMAD.IADD R13, R3, 0x1, R4 ;  /* 0x00000001030d7824 */ /* 0x000fe200078e0204 */
[----:B------:R-:W-:-:S04]  /*0300*/  ISETP.LT.AND P3, PT, R4, R5, PT ;  /* 0x000000050400720c */ /* 0x000fc80003f61270 */
[----:B------:R-:W-:Y:S01]  /*0310*/  ISETP.GE.AND P1, PT, R13, R2, PT ;  /* 0x000000020d00720c */ /* 0x000fe20003f26270 */
[----:B--2---:R0:W-:-:S12]  /*0320*/  STS [R17], R10 ;  /* 0x0000000a11007388 */ /* 0x0041d80000000800 */
[----:B------:R-:W-:Y:S05]  /*0330*/  @!P1 BRA P3, `(.L_x_17) ;  /* 0xfffffffc00dc9947 */ /* 0x000fea000183ffff */
.L_x_16:
[----:B------:R-:W-:Y:S05]  /*0340*/  BSYNC.RECONVERGENT B0 ;  /* 0x0000000000007941 */ /* 0x000fea0003800200 */
.L_x_15:
[----:B------:R-:W-:Y:S05]  /*0350*/  @!P2 BRA `(.L_x_18) ;  /* 0x0000000800c8a947 */ /* 0x000fea0003800000 */
[----:B------:R-:W-:Y:S01]  /*0360*/  IADD3 R2, PT, PT, -R3, R2, RZ ;  /* 0x0000000203027210 */ /* 0x000fe20007ffe1ff */
[----:B------:R-:W-:Y:S01]  /*0370*/  IMAD.MOV.U32 R4, RZ, RZ, 0x1 ;  /* 0x00000001ff047424 */ /* 0x000fe200078e00ff */
[----:B------:R-:W1:Y:S06]  /*0380*/  LDCU UR6, c[0x0][0x360] ;  /* 0x00006c00ff0677ac */ /* 0x000e6c0008000800 */
.L_x_38:
[----:B------:R-:W-:Y:S06]  /*0390*/  BAR.SYNC.DEFER_BLOCKING 0x0 ;  /* 0x0000000000007b1d */ /* 0x000fec0000010000 */
[----:B------:R-:W-:Y:S04]  /*03a0*/  BSSY.RECONVERGENT B0, `(.L_x_19) ;  /* 0x0000096000007945 */ /* 0x000fe80003800200 */
[----:B0-2---:R-:W-:Y:S05]  /*03b0*/  @!P0 BRA `(.L_x_20) ;  /* 0x0000000800508947 */ /* 0x005fea0003800000 */
[----:B------:R-:W-:Y:S02]  /*03c0*/  IMAD.SHL.U32 R15, R4, 0x2, RZ ;  /* 0x00000002040f7824 */ /* 0x000fe400078e00ff */
[----:B------:R-:W-:-:S07]  /*03d0*/  IMAD.MOV.U32 R6, RZ, RZ, R0 ;  /* 0x000000ffff067224 */ /* 0x000fce00078e0000 */
.L_x_34:
[-C--:B0-----:R-:W-:Y:S01]  /*03e0*/  IABS R9, R4.reuse ;  /* 0x0000000400097213 */ /* 0x081fe20000000000 */
[----:B------:R-:W-:Y:S01]  /*03f0*/  BSSY.RECONVERGENT B1, `(.L_x_21) ;  /* 0x000008a000017945 */ /* 0x000fe20003800200 */
[----:B------:R-:W-:Y:S02]  /*0400*/  IABS R8, R15 ;  /* 0x0000000f00087213 */ /* 0x000fe40000000000 */
[----:B------:R-:W2:Y:S01]  /*0410*/  I2F.RP R12, R9 ;  /* 0x00000009000c7306 */ /* 0x000ea20000209400 */
[----:B------:R-:W-:-:S07]  /*0420*/  IABS R16, R4 ;  /* 0x0000000400107213 */ /* 0x000fce0000000000 */
[----:B------:R-:W3:Y:S08]  /*0430*/  I2F.RP R13, R8 ;  /* 0x00000008000d7306 */ /* 0x000ef00000209400 */
[----:B--2---:R-:W0:Y:S08]  /*0440*/  MUFU.RCP R12, R12 ;  /* 0x0000000c000c7308 */ /* 0x004e300000001000 */
[----:B---3--:R-:W-:Y:S01]  /*0450*/  MUFU.RCP R13, R13 ;  /* 0x0000000d000d7308 */ /* 0x008fe20000001000 */
[----:B0-----:R-:W-:-:S07]  /*0460*/  VIADD R10, R12, 0xffffffe ;  /* 0x0ffffffe0c0a7836 */ /* 0x001fce0000000000 */
[----:B------:R0:W2:Y:S02]  /*0470*/  F2I.FTZ.U32.TRUNC.NTZ R11, R10 ;  /* 0x0000000a000b7305 */ /* 0x0000a4000021f000 */
[----:B0-----:R-:W-:Y:S02]  /*0480*/  IMAD.MOV.U32 R10, RZ, RZ, RZ ;  /* 0x000000ffff0a7224 */ /* 0x001fe400078e00ff */
[----:B--2---:R-:W-:-:S04]  /*0490*/  IMAD.MOV R14, RZ, RZ, -R11 ;  /* 0x000000ffff0e7224 */ /* 0x004fc800078e0a0b */
[----:B------:R-:W-:Y:S01]  /*04a0*/  IMAD R17, R14, R9, RZ ;  /* 0x000000090e117224 */ /* 0x000fe200078e02ff */
[----:B------:R-:W-:-:S03]  /*04b0*/  IABS R14, R6 ;  /* 0x00000006000e7213 */ /* 0x000fc60000000000 */
[----:B------:R-:W-:Y:S01]  /*04c0*/  IMAD.HI.U32 R12, R11, R17, R10 ;  /* 0x000000110b0c7227 */ /* 0x000fe200078e000a */
[----:B------:R-:W-:-:S03]  /*04d0*/  IADD3 R11, PT, PT, R13, 0xffffffe, RZ ;  /* 0x0ffffffe0d0b7810 */ /* 0x000fc60007ffe0ff */
[----:B------:R-:W-:Y:S02]  /*04e0*/  IMAD.MOV.U32 R17, RZ, RZ, R14 ;  /* 0x000000ffff117224 */ /* 0x000fe400078e000e */
[----:B------:R-:W-:Y:S01]  /*04f0*/  IMAD.MOV R14, RZ, RZ, -R16 ;  /* 0x000000ffff0e7224 */ /* 0x000fe200078e0a10 */
[----:B------:R-:W0:Y:S01]  /*0500*/  F2I.FTZ.U32.TRUNC.NTZ R11, R11 ;  /* 0x0000000b000b7305 */ /* 0x000e22000021f000 */
[----:B------:R-:W-:Y:S01]  /*0510*/  IMAD.HI.U32 R12, R12, R17, RZ ;  /* 0x000000110c0c7227 */ /* 0x000fe200078e00ff */
[----:B------:R-:W-:-:S03]  /*0520*/  IABS R16, R15 ;  /* 0x0000000f00107213 */ /* 0x000fc60000000000 */
[----:B------:R-:W-:-:S05]  /*0530*/  IMAD R14, R12, R14, R17 ;  /* 0x0000000e0c0e7224 */ /* 0x000fca00078e0211 */
[----:B------:R-:W-:Y:S01]  /*0540*/  ISETP.GT.U32.AND P3, PT, R9, R14, PT ;  /* 0x0000000e0900720c */ /* 0x000fe20003f64070 */
[----:B0-----:R-:W-:-:S04]  /*0550*/  IMAD.MOV R13, RZ, RZ, -R11 ;  /* 0x000000ffff0d7224 */ /* 0x001fc800078e0a0b */
[----:B------:R-:W-:-:S08]  /*0560*/  IMAD R13, R13, R8, RZ ;  /* 0x000000080d0d7224 */ /* 0x000fd000078e02ff */
[----:B------:R-:W-:Y:S02]  /*0570*/  @!P3 IMAD.IADD R14, R14, 0x1, -R9 ;  /* 0x000000010e0eb824 */ /* 0x000fe400078e0a09 */
[----:B------:R-:W-:-:S03]  /*0580*/  IMAD.HI.U32 R10, R11, R13, R10 ;  /* 0x0000000d0b0a7227 */ /* 0x000fc600078e000a */
[----:B------:R-:W-:Y:S01]  /*0590*/  ISETP.GE.U32.AND P1, PT, R14, R9, PT ;  /* 0x000000090e00720c */ /* 0x000fe20003f26070 */
[----:B------:R-:W-:Y:S01]  /*05a0*/  @!P3 VIADD R12, R12, 0x1 ;  /* 0x000000010c0cb836 */ /* 0x000fe20000000000 */
[----:B------:R-:W-:Y:S01]  /*05b0*/  LOP3.LUT R9, R6, R4, RZ, 0x3c, !PT ;  /* 0x0000000406097212 */ /* 0x000fe200078e3cff */
[----:B------:R-:W-:Y:S01]  /*05c0*/  IMAD.MOV R11, RZ, RZ, -R16 ;  /* 0x000000ffff0b7224 */ /* 0x000fe200078e0a10 */
[----:B------:R-:W-:Y:S01]  /*05d0*/  ISETP.NE.AND P3, PT, R4, RZ, PT ;  /* 0x000000ff0400720c */ /* 0x000fe20003f65270 */
[----:B------:R-:W-:Y:S01]  /*05e0*/  IMAD.HI.U32 R10, R10, R17, RZ ;  /* 0x000000110a0a7227 */ /* 0x000fe200078e00ff */
[----:B------:R-:W-:-:S03]  /*05f0*/  ISETP.GE.AND P2, PT, R9, RZ, PT ;  /* 0x000000ff0900720c */ /* 0x000fc60003f46270 */
[----:B------:R-:W-:-:S04]  /*0600*/  IMAD R11, R10, R11, R17 ;  /* 0x0000000b0a0b7224 */ /* 0x000fc800078e0211 */
[----:B------:R-:W-:Y:S02]  /*0610*/  @P1 IADD3 R12, PT, PT, R12, 0x1, RZ ;  /* 0x000000010c0c1810 */ /* 0x000fe40007ffe0ff */
[----:B------:R-:W-:-:S03]  /*0620*/  ISETP.GT.U32.AND P1, PT, R8, R11, PT ;  /* 0x0000000b0800720c */ /* 0x000fc60003f24070 */
[----:B------:R-:W-:-:S04]  /*0630*/  IMAD.MOV.U32 R13, RZ, RZ, R12 ;  /* 0x000000ffff0d7224 */ /* 0x000fc800078e000c */
[----:B------:R-:W-:Y:S01]  /*0640*/  @!P2 IMAD.MOV R13, RZ, RZ, -R13 ;  /* 0x000000ffff0da224 */ /* 0x000fe200078e0a0d */
[----:B------:R-:W-:Y:S02]  /*0650*/  @!P3 LOP3.LUT R13, RZ, R4, RZ, 0x33, !PT ;  /* 0x00000004ff0db212 */ /* 0x000fe400078e33ff */
[----:B------:R-:W-:Y:S02]  /*0660*/  ISETP.GE.AND P3, PT, R6, RZ, PT ;  /* 0x000000ff0600720c */ /* 0x000fe40003f66270 */
[----:B------:R-:W-:Y:S01]  /*0670*/  LEA.HI R9, R13, R13, RZ, 0x1 ;  /* 0x0000000d0d097211 */ /* 0x000fe200078f08ff */
[----:B------:R-:W-:Y:S01]  /*0680*/  @!P1 IMAD.IADD R11, R11, 0x1, -R8 ;  /* 0x000000010b0b9824 */ /* 0x000fe200078e0a08 */
[----:B------:R-:W-:Y:S02]  /*0690*/  ISETP.NE.AND P1, PT, R15, RZ, PT ;  /* 0x000000ff0f00720c */ /* 0x000fe40003f25270 */
[----:B------:R-:W-:Y:S02]  /*06a0*/  LOP3.LUT R9, R9, 0xfffffffe, RZ, 0xc0, !PT ;  /* 0xfffffffe09097812 */ /* 0x000fe400078ec0ff */
[----:B------:R-:W-:-:S03]  /*06b0*/  ISETP.GT.U32.AND P2, PT, R8, R11, PT ;  /* 0x0000000b0800720c */ /* 0x000fc60003f44070 */
[----:B------:R-:W-:-:S04]  /*06c0*/  IMAD.IADD R12, R13, 0x1, -R9 ;  /* 0x000000010d0c7824 */ /* 0x000fc800078e0a09 */
[--C-:B------:R-:W-:Y:S02]  /*06d0*/  IMAD R9, R12, -0x2, R13.reuse ;  /* 0xfffffffe0c097824 */ /* 0x100fe400078e020d */
[----:B------:R-:W-:Y:S02]  /*06e0*/  IMAD.MOV R13, RZ, RZ, -R13 ;  /* 0x000000ffff0d7224 */ /* 0x000fe400078e0a0d */
[-C--:B------:R-:W-:Y:S02]  /*06f0*/  IMAD R9, R9, R4.reuse, R4 ;  /* 0x0000000409097224 */ /* 0x080fe400078e0204 */
[----:B------:R-:W-:Y:S02]  /*0700*/  @!P2 IMAD.IADD R11, R11, 0x1, -R8 ;  /* 0x000000010b0ba824 */ /* 0x000fe400078e0a08 */
[----:B------:R-:W-:Y:S01]  /*0710*/  IMAD R8, R4, R13, R6 ;  /* 0x0000000d04087224 */ /* 0x000fe200078e0206 */
[----:B------:R-:W-:Y:S02]  /*0720*/  VIADDMNMX R14, R9, R4, R2, PT ;  /* 0x00000004090e7246 */ /* 0x000fe40003800102 */
[----:B------:R-:W-:-:S02]  /*0730*/  @!P3 IADD3 R11, PT, PT, -R11, RZ, RZ ;  /* 0x000000ff0b0bb210 */ /* 0x000fc40007ffe1ff */
[----:B------:R-:W-:Y:S02]  /*0740*/  ISETP.GT.AND P2, PT, R14, R9, PT ;  /* 0x000000090e00720c */ /* 0x000fe40003f44270 */
[----:B------:R-:W-:-:S04]  /*0750*/  @!P1 LOP3.LUT R11, RZ, R15, RZ, 0x33, !PT ;  /* 0x0000000fff0b9212 */ /* 0x000fc800078e33ff */
[----:B------:R-:W-:-:S07]  /*0760*/  IADD3 R8, PT, PT, R8, R6, -R11 ;  /* 0x0000000608087210 */ /* 0x000fce0007ffe80b */
[----:B------:R-:W-:Y:S05]  /*0770*/  @!P2 BRA `(.L_x_22) ;  /* 0x000000040020a947 */ /* 0x000fea0003800000 */
[----:B------:R-:W0:Y:S01]  /*0780*/  S2R R10, SR_CgaCtaId ;  /* 0x00000000000a7919 */ /* 0x000e220000008800 */
[----:B------:R-:W-:Y:S01]  /*0790*/  MOV R11, 0x400 ;  /* 0x00000400000b7802 */ /* 0x000fe20000000f00 */
[----:B------:R-:W-:Y:S01]  /*07a0*/  BSSY.RECONVERGENT B2, `(.L_x_23) ;  /* 0x000003d000027945 */ /* 0x000fe20003800200 */
[----:B------:R-:W-:Y:S02]  /*07b0*/  IMAD.MOV.U32 R13, RZ, RZ, R14 ;  /* 0x000000ffff0d7224 */ /* 0x000fe400078e000e */
[----:B------:R-:W-:Y:S01]  /*07c0*/  IMAD.MOV.U32 R16, RZ, RZ, R9 ;  /* 0x000000ffff107224 */ /* 0x000fe200078e0009 */
[----:B0-----:R-:W-:-:S05]  /*07d0*/  LEA R11, R10, R11, 0x18 ;  /* 0x0000000b0a0b7211 */ /* 0x001fca00078ec0ff */
[----:B------:R-:W-:-:S06]  /*07e0*/  IMAD R10, R6, 0x4, R11 ;  /* 0x00000004060a7824 */ /* 0x000fcc00078e020b */
[----:B------:R-:W0:Y:S02]  /*07f0*/  LDS R10, [R10] ;  /* 0x000000000a0a7984 */ /* 0x000e240000000800 */
.L_x_26:
[----:B------:R-:W-:-:S04]  /*0800*/  IMAD.MOV.U32 R20, RZ, RZ, R16 ;  /* 0x000000ffff147224 */ /* 0x000fc800078e0010 */
[----:B------:R-:W-:-:S05]  /*0810*/  IMAD.IADD R16, R20, 0x1, R13 ;  /* 0x0000000114107824 */ /* 0x000fca00078e020d */
[----:B------:R-:W-:-:S04]  /*0820*/  LEA.HI R16, R16, R16, RZ, 0x1 ;  /* 0x0000001010107211 */ /* 0x000fc800078f08ff */
[----:B------:R-:W-:-:S04]  /*0830*/  SHF.R.S32.HI R18, RZ, 0x1, R16 ;  /* 0x00000001ff127819 */ /* 0x000fc80000011410 */
[----:B------:R-:W-:-:S05]  /*0840*/  LEA R16, R18, R11, 0x2 ;  /* 0x0000000b12107211 */ /* 0x000fca00078e10ff */
[----:B------:R-:W0:Y:S02]  /*0850*/  LDS R17, [R16] ;  /* 0x0000000010117984 */ /* 0x000e240000000800 */
[----:B0-----:R-:W-:-:S04]  /*0860*/  ISETP.NE.AND P1, PT, R17, R10, PT ;  /* 0x0000000a1100720c */ /* 0x001fc80003f25270 */
[----:B------:R-:W-:-:S13]  /*0870*/  ISETP.NE.OR P2, PT, R12, 0x1, P1 ;  /* 0x000000010c00780c */ /* 0x000fda0000f45670 */
[----:B------:R-:W-:Y:S05]  /*0880*/  @!P2 BRA `(.L_x_24) ;  /* 0x00000000008ca947 */ /* 0x000fea0003800000 */
[----:B------:R-:W-:-:S13]  /*0890*/  ISETP.NE.OR P1, PT, R12, RZ, P1 ;  /* 0x000000ff0c00720c */ /* 0x000fda0000f25670 */
[----:B------:R-:W-:Y:S05]  /*08a0*/  @!P1 BRA `(.L_x_25) ;  /* 0x0000000000549947 */ /* 0x000fea0003800000 */
[----:B------:R-:W-:-:S04]  /*08b0*/  ISETP.GT.AND P1, PT, R17, R10, PT ;  /* 0x0000000a1100720c */ /* 0x000fc80003f24270 */
[----:B------:R-:W-:-:S09]  /*08c0*/  SEL R13, R18, R13, P1 ;  /* 0x0000000d120d7207 */ /* 0x000fd20000800000 */
[----:B------:R-:W-:-:S04]  /*08d0*/  @!P1 VIADD R20, R18, 0x1 ;  /* 0x0000000112149836 */ /* 0x000fc80000000000 */
[----:B------:R-:W-:Y:S01]  /*08e0*/  IMAD.MOV.U32 R16, RZ, RZ, R20 ;  /* 0x000000ffff107224 */ /* 0x000fe200078e0014 */
[----:B------:R-:W-:-:S13]  /*08f0*/  ISETP.GE.AND P1, PT, R20, R13, PT ;  /* 0x0000000d1400720c */ /* 0x000fda0003f26270 */
[----:B------:R-:W-:Y:S05]  /*0900*/  @!P1 BRA `(.L_x_26) ;  /* 0xfffffffc00bc9947 */ /* 0x000fea000383ffff */
[----:B------:R-:W-:Y:S01]  /*0910*/  ISETP.GE.AND P1, PT, R18, R9, PT ;  /* 0x000000091200720c */ /* 0x000fe20003f26270 */
[----:B------:R-:W-:-:S12]  /*0920*/  BSSY.RECONVERGENT B3, `(.L_x_27) ;  /* 0x000000b000037945 */ /* 0x000fd80003800200 */
[----:B------:R-:W-:Y:S05]  /*0930*/  @!P1 BRA `(.L_x_28) ;  /* 0x0000000000249947 */ /* 0x000fea0003800000 */
[----:B------:R-:W-:-:S07]  /*0940*/  VIADD R14, R9, 0xffffffff ;  /* 0xffffffff090e7836 */ /* 0x000fce0000000000 */
.L_x_29:
[----:B------:R-:W-:-:S05]  /*0950*/  IMAD R12, R18, 0x4, R11 ;  /* 0x00000004120c7824 */ /* 0x000fca00078e020b */
[----:B------:R-:W0:Y:S02]  /*0960*/  LDS R13, [R12] ;  /* 0x000000000c0d7984 */ /* 0x000e240000000800 */
[----:B0-----:R-:W-:-:S13]  /*0970*/  ISETP.GT.AND P1, PT, R13, R10, PT ;  /* 0x0000000a0d00720c */ /* 0x001fda0003f24270 */
[----:B------:R-:W-:Y:S05]  /*0980*/  @!P1 BRA `(.L_x_28) ;  /* 0x0000000000109947 */ /* 0x000fea0003800000 */
[C---:B------:R-:W-:Y:S01]  /*0990*/  ISETP.GT.AND P1, PT, R18.reuse, R9, PT ;  /* 0x000000091200720c */ /* 0x040fe20003f24270 */
[----:B------:R-:W-:-:S12]  /*09a0*/  VIADD R18, R18, 0xffffffff ;  /* 0xffffffff12127836 */ /* 0x000fd80000000000 */
[----:B------:R-:W-:Y:S05]  /*09b0*/  @P1 BRA `(.L_x_29) ;  /* 0xfffffffc00e41947 */ /* 0x000fea000383ffff */
[----:B------:R-:W-:-:S07]  /*09c0*/  MOV R18, R14 ;  /* 0x0000000e00127202 */ /* 0x000fce0000000f00 */
.L_x_28:
[----:B-1----:R-:W-:Y:S05]  /*09d0*/  BSYNC.RECONVERGENT B3 ;  /* 0x0000000000037941 */ /* 0x002fea0003800200 */
.L_x_27:
[----:B------:R-:W-:Y:S01]  /*09e0*/  VIADD R12, R18, 0x1 ;  /* 0x00000001120c7836 */ /* 0x000fe20000000000 */
[----:B------:R-:W-:Y:S06]  /*09f0*/  BRA `(.L_x_30) ;  /* 0x00000000005c7947 */ /* 0x000fec0003800000 */
.L_x_25:
[----:B------:R-:W-:-:S07]  /*0a00*/  VIMNMX R14, PT, PT, R9, R18, PT ;  /* 0x00000012090e7248 */ /* 0x000fce0003fe0100 */
.L_x_31:
[----:B------:R-:W-:Y:S01]  /*0a10*/  ISETP.GT.AND P1, PT, R18, R9, PT ;  /* 0x000000091200720c */ /* 0x000fe20003f24270 */
[----:B------:R-:W-:Y:S02]  /*0a20*/  IMAD.MOV.U32 R16, RZ, RZ, R18 ;  /* 0x000000ffff107224 */ /* 0x000fe400078e0012 */
[----:B------:R-:W-:-:S10]  /*0a30*/  IMAD.MOV.U32 R12, RZ, RZ, R14 ;  /* 0x000000ffff0c7224 */ /* 0x000fd400078e000e */
[----:B------:R-:W-:Y:S05]  /*0a40*/  @!P1 BRA `(.L_x_30) ;  /* 0x0000000000489947 */ /* 0x000fea0003800000 */
[C---:B------:R-:W-:Y:S02]  /*0a50*/  IMAD R12, R18.reuse, 0x4, R11 ;  /* 0x00000004120c7824 */ /* 0x040fe400078e020b */
[----:B------:R-:W-:-:S03]  /*0a60*/  VIADD R18, R18, 0xffffffff ;  /* 0xffffffff12127836 */ /* 0x000fc60000000000 */
[----:B------:R-:W0:Y:S02]  /*0a70*/  LDS R13, [R12+-0x4] ;  /* 0xfffffc000c0d7984 */ /* 0x000e240000000800 */
[----:B0-----:R-:W-:-:S13]  /*0a80*/  ISETP.NE.AND P1, PT, R13, R10, PT ;  /* 0x0000000a0d00720c */ /* 0x001fda0003f25270 */
[----:B------:R-:W-:Y:S05]  /*0a90*/  @!P1 BRA `(.L_x_31) ;  /* 0xfffffffc00dc9947 */ /* 0x000fea000383ffff */
[----:B------:R-:W-:Y:S01]  /*0aa0*/  MOV R12, R16 ;  /* 0x00000010000c7202 */ /* 0x000fe20000000f00 */
[----:B------:R-:W-:Y:S06]  /*0ab0*/  BRA `(.L_x_30) ;  /* 0x00000000002c7947 */ /* 0x000fec0003800000 */
.L_x_24:
[----:B------:R-:W-:-:S07]  /*0ac0*/  VIADDMNMX R16, R18, 0x1, R14, !PT ;  /* 0x0000000112107846 */ /* 0x000fce000780010e */
.L_x_32:
[----:B------:R-:W-:Y:S02]  /*0ad0*/  VIADD R17, R18, 0x1 ;  /* 0x0000000112117836 */ /* 0x000fe40000000000 */
[----:B------:R-:W-:-:S03]  /*0ae0*/  IMAD.MOV.U32 R12, RZ, RZ, R16 ;  /* 0x000000ffff0c7224 */ /* 0x000fc600078e0010 */
[----:B------:R-:W-:-:S13]  /*0af0*/  ISETP.GE.AND P1, PT, R17, R14, PT ;  /* 0x0000000e1100720c */ /* 0x000fda0003f26270 */
[----:B------:R-:W-:Y:S05]  /*0b00*/  @P1 BRA `(.L_x_30) ;  /* 0x0000000000181947 */ /* 0x000fea0003800000 */
[----:B------:R-:W-:Y:S02]  /*0b10*/  IMAD R12, R18, 0x4, R11 ;  /* 0x00000004120c7824 */ /* 0x000fe400078e020b */
[----:B------:R-:W-:-:S03]  /*0b20*/  IMAD.MOV.U32 R18, RZ, RZ, R17 ;  /* 0x000000ffff127224 */ /* 0x000fc600078e0011 */
[----:B------:R-:W0:Y:S02]  /*0b30*/  LDS R13, [R12+0x4] ;  /* 0x000004000c0d7984 */ /* 0x000e240000000800 */
[----:B0-----:R-:W-:-:S13]  /*0b40*/  ISETP.NE.AND P1, PT, R13, R10, PT ;  /* 0x0000000a0d00720c */ /* 0x001fda0003f25270 */
[----:B------:R-:W-:Y:S05]  /*0b50*/  @!P1 BRA `(.L_x_32) ;  /* 0xfffffffc00dc9947 */ /* 0x000fea000383ffff */
[----:B------:R-:W-:-:S07]  /*0b60*/  IMAD.MOV.U32 R12, RZ, RZ, R17 ;  /* 0x000000ffff0c7224 */ /* 0x000fce00078e0011 */
.L_x_30:
[----:B-1----:R-:W-:Y:S05]  /*0b70*/  BSYNC.RECONVERGENT B2 ;  /* 0x0000000000027941 */ /* 0x002fea0003800200 */
.L_x_23:
[----:B------:R-:W0:Y:S01]  /*0b80*/  S2UR UR5, SR_CgaCtaId ;  /* 0x00000000000579c3 */ /* 0x000e220000008800 */
[----:B------:R-:W-:Y:S01]  /*0b90*/  UMOV UR4, 0x400 ;  /* 0x0000040000047882 */ /* 0x000fe20000000000 */
[----:B------:R-:W-:Y:S01]  /*0ba0*/  IADD3 R12, PT, PT, R12, R8, -R9 ;  /* 0x000000080c0c7210 */ /* 0x000fe20007ffe809 */
[----:B------:R-:W-:-:S04]  /*0bb0*/  UIADD3 UR4, UPT, UPT, UR4, 0x6000, URZ ;  /* 0x0000600004047890 */ /* 0x000fc8000fffe0ff */
[----:B0-----:R-:W-:-:S06]  /*0bc0*/  ULEA UR4, UR5, UR4, 0x18 ;  /* 0x0000000405047291 */ /* 0x001fcc000f8ec0ff */
[----:B------:R-:W-:-:S05]  /*0bd0*/  LEA R9, R12, UR4, 0x2 ;  /* 0x000000040c097c11 */ /* 0x000fca000f8e10ff */
[----:B------:R0:W-:Y:S01]  /*0be0*/  STS [R9], R10 ;  /* 0x0000000a09007388 */ /* 0x0001e20000000800 */
[----:B------:R-:W-:Y:S05]  /*0bf0*/  BRA `(.L_x_33) ;  /* 0x0000000000247947 */ /* 0x000fea0003800000 */
.L_x_22:
[----:B------:R-:W0:Y:S01]  /*0c00*/  S2UR UR5, SR_CgaCtaId ;  /* 0x00000000000579c3 */ /* 0x000e220000008800 */
[----:B------:R-:W-:Y:S02]  /*0c10*/  UMOV UR4, 0x400 ;  /* 0x0000040000047882 */ /* 0x000fe40000000000 */
[----:B0-----:R-:W-:Y:S02]  /*0c20*/  ULEA UR7, UR5, UR4, 0x18 ;  /* 0x0000000405077291 */ /* 0x001fe4000f8ec0ff */
[----:B------:R-:W-:-:S04]  /*0c30*/  UIADD3 UR4, UPT, UPT, UR4, 0x6000, URZ ;  /* 0x0000600004047890 */ /* 0x000fc8000fffe0ff */
[----:B------:R-:W-:Y:S01]  /*0c40*/  LEA R9, R6, UR7, 0x2 ;  /* 0x0000000706097c11 */ /* 0x000fe2000f8e10ff */
[----:B------:R-:W-:-:S05]  /*0c50*/  ULEA UR4, UR5, UR4, 0x18 ;  /* 0x0000000405047291 */ /* 0x000fca000f8ec0ff */
[----:B------:R-:W0:Y:S01]  /*0c60*/  LDS R9, [R9] ;  /* 0x0000000009097984 */ /* 0x000e220000000800 */
[----:B------:R-:W-:-:S05]  /*0c70*/  LEA R8, R8, UR4, 0x2 ;  /* 0x0000000408087c11 */ /* 0x000fca000f8e10ff */
[----:B0-----:R2:W-:Y:S02]  /*0c80*/  STS [R8], R9 ;  /* 0x0000000908007388 */ /* 0x0015e40000000800 */
.L_x_33:
[----:B-1----:R-:W-:Y:S05]  /*0c90*/  BSYNC.RECONVERGENT B1 ;  /* 0x0000000000017941 */ /* 0x002fea0003800200 */
.L_x_21:
[----:B------:R-:W1:Y:S01]  /*0ca0*/  LDCU UR4, c[0x0][0x388] ;  /* 0x00007100ff0477ac */ /* 0x000e620008000800 */
[----:B------:R-:W-:-:S04]  /*0cb0*/  IADD3 R6, PT, PT, R6, UR6, RZ ;  /* 0x0000000606067c10 */ /* 0x000fc8000fffe0ff */
[----:B------:R-:W-:Y:S01]  /*0cc0*/  ISETP.LT.AND P2, PT, R6, R5, PT ;  /* 0x000000050600720c */ /* 0x000fe20003f41270 */
[----:B--2---:R-:W-:-:S05]  /*0cd0*/  IMAD.IADD R8, R3, 0x1, R6 ;  /* 0x0000000103087824 */ /* 0x004fca00078e0206 */
[----:B-1----:R-:W-:-:S13]  /*0ce0*/  ISETP.GE.AND P1, PT, R8, UR4, PT ;  /* 0x0000000408007c0c */ /* 0x002fda000bf26270 */
[----:B------:R-:W-:Y:S05]  /*0cf0*/  @!P1 BRA P2, `(.L_x_34) ;  /* 0xfffffff400b89947 */ /* 0x000fea000103ffff */
.L_x_20:
[----:B-1----:R-:W-:Y:S05]  /*0d00*/  BSYNC.RECONVERGENT B0 ;  /* 0x0000000000007941 */ /* 0x002fea0003800200 */
.L_x_19:
[----:B------:R-:W-:Y:S06]  /*0d10*/  BAR.SYNC.DEFER_BLOCKING 0x0 ;  /* 0x0000000000007b1d */ /* 0x000fec0000010000 */
[----:B------:R-:W-:Y:S04]  /*0d20*/  BSSY.RECONVERGENT B0, `(.L_x_35) ;  /* 0x0000012000007945 */ /* 0x000fe80003800200 */
[----:B------:R-:W-:Y:S05]  /*0d30*/  @!P0 BRA `(.L_x_36) ;  /* 0x0000000000408947 */ /* 0x000fea0003800000 */
[----:B0-----:R-:W0:Y:S01]  /*0d40*/  S2R R9, SR_CgaCtaId ;  /* 0x0000000000097919 */ /* 0x001e220000008800 */
[----:B------:R-:W1:Y:S01]  /*0d50*/  LDC R15, c[0x0][0x388] ;  /* 0x0000e200ff0f7b82 */ /* 0x000e620000000800 */
[----:B------:R-:W-:-:S05]  /*0d60*/  MOV R6, 0x400 ;  /* 0x0000040000067802 */ /* 0x000fca0000000f00 */
[----:B------:R-:W-:Y:S01]  /*0d70*/  VIADD R8, R6, 0x6000 ;  /* 0x0000600006087836 */ /* 0x000fe20000000000 */
[----:B0-----:R-:W-:Y:S01]  /*0d80*/  LEA R13, R9, R6, 0x18 ;  /* 0x00000006090d7211 */ /* 0x001fe200078ec0ff */
[----:B------:R-:W-:-:S03]  /*0d90*/  IMAD.MOV.U32 R6, RZ, RZ, R0 ;  /* 0x000000ffff067224 */ /* 0x000fc600078e0000 */
[----:B------:R-:W-:-:S07]  /*0da0*/  LEA R11, R9, R8, 0x18 ;  /* 0x00000008090b7211 */ /* 0x000fce00078ec0ff */
.L_x_37:
[C---:B--2---:R-:W-:Y:S02]  /*0db0*/  IMAD R8, R6.reuse, 0x4, R11 ;  /* 0x0000000406087824 */ /* 0x044fe400078e020b */
[C---:B------:R-:W-:Y:S01]  /*0dc0*/  IMAD R9, R6.reuse, 0x4, R13 ;  /* 0x0000000406097824 */ /* 0x040fe200078e020d */
[----:B------:R-:W-:-:S03]  /*0dd0*/  IADD3 R6, PT, PT, R6, UR6, RZ ;  /* 0x0000000606067c10 */ /* 0x000fc6000fffe0ff */
[----:B------:R-:W0:Y:S01]  /*0de0*/  LDS R8, [R8] ;  /* 0x0000000008087984 */ /* 0x000e220000000800 */
[----:B------:R-:W-:Y:S01]  /*0df0*/  ISETP.LT.AND P2, PT, R6, R5, PT ;  /* 0x000000050600720c */ /* 0x000fe20003f41270 */
[----:B------:R-:W-:-:S05]  /*0e00*/  IMAD.IADD R10, R3, 0x1, R6 ;  /* 0x00000001030a7824 */ /* 0x000fca00078e0206 */
[----:B-1----:R-:W-:Y:S01]  /*0e10*/  ISETP.GE.AND P1, PT, R10, R15, PT ;  /* 0x0000000f0a00720c */ /* 0x002fe20003f26270 */
[----:B0-----:R2:W-:-:S12]  /*0e20*/  STS [R9], R8 ;  /* 0x0000000809007388 */ /* 0x0015d80000000800 */
[----:B------:R-:W-:Y:S05]  /*0e30*/  @!P1 BRA P2, `(.L_x_37) ;  /* 0xfffffffc00dc9947 */ /* 0x000fea000103ffff */
.L_x_36:
[----:B------:R-:W-:Y:S05]  /*0e40*/  BSYNC.RECONVERGENT B0 ;  /* 0x0000000000007941 */ /* 0x000fea0003800200 */
.L_x_35:
[----:B------:R-:W-:-:S05]  /*0e50*/  IMAD.SHL.U32 R4, R4, 0x2, RZ ;  /* 0x0000000204047824 */ /* 0x000fca00078e00ff */
[----:B------:R-:W-:-:S13]  /*0e60*/  ISETP.GE.AND P1, PT, R4, R5, PT ;  /* 0x000000050400720c */ /* 0x000fda0003f26270 */
[----:B------:R-:W-:Y:S05]  /*0e70*/  @!P1 BRA `(.L_x_38) ;  /* 0xfffffff400449947 */ /* 0x000fea000383ffff */
.L_x_18:
[----:B------:R-:W-:Y:S05]  /*0e80*/  @!P0 EXIT ;  /* 0x000000000000894d */ /* 0x000fea0003800000 */
[----:B------:R-:W1:Y:S01]  /*0e90*/  S2UR UR5, SR_CgaCtaId ;  /* 0x00000000000579c3 */ /* 0x000e620000008800 */
[----:B------:R-:W-:Y:S01]  /*0ea0*/  UMOV UR4, 0x400 ;  /* 0x0000040000047882 */ /* 0x000fe20000000000 */
[----:B------:R-:W3:Y:S01]  /*0eb0*/  LDCU UR6, c[0x0][0x360] ;  /* 0x00006c00ff0677ac */ /* 0x000ee20008000800 */
[----:B------:R-:W4:Y:S05]  /*0ec0*/  LDCU UR7, c[0x0][0x388] ;  /* 0x00007100ff0777ac */ /* 0x000f2a0008000800 */
[----:B0-----:R-:W0:Y:S01]  /*0ed0*/  LDC.64 R10, c[0x0][0x380] ;  /* 0x0000e000ff0a7b82 */ /* 0x001e220000000a00 */
[----:B-1-34-:R-:W-:-:S12]  /*0ee0*/  ULEA UR4, UR5, UR4, 0x18 ;  /* 0x0000000405047291 */ /* 0x01afd8000f8ec0ff */
.L_x_39:
[----:B------:R-:W-:Y:S01]  /*0ef0*/  LEA R2, R0, UR4, 0x2 ;  /* 0x0000000400027c11 */ /* 0x000fe2000f8e10ff */
[----:B012---:R-:W-:-:S04]  /*0f00*/  IMAD.WIDE R8, R7, 0x4, R10 ;  /* 0x0000000407087825 */ /* 0x007fc800078e020a */
[----:B------:R-:W0:Y:S01]  /*0f10*/  LDS R13, [R2] ;  /* 0x00000000020d7984 */ /* 0x000e220000000800 */
[----:B------:R-:W-:-:S04]  /*0f20*/  VIADD R0, R0, UR6 ;  /* 0x0000000600007c36 */ /* 0x000fc80008000000 */
[----:B------:R-:W-:Y:S01]  /*0f30*/  IMAD.IADD R7, R3, 0x1, R0 ;  /* 0x0000000103077824 */ /* 0x000fe200078e0200 */
[----:B------:R-:W-:-:S04]  /*0f40*/  ISETP.LT.AND P1, PT, R0, R5, PT ;  /* 0x000000050000720c */ /* 0x000fc80003f21270 */
[----:B------:R-:W-:Y:S01]  /*0f50*/  ISETP.GE.AND P0, PT, R7, UR7, PT ;  /* 0x0000000707007c0c */ /* 0x000fe2000bf06270 */
[----:B0-----:R1:W-:-:S12]  /*0f60*/  STG.E desc[UR8][R8.64], R13 ;  /* 0x0000000d08007986 */ /* 0x0013d8000c101908 */
[----:B------:R-:W-:Y:S05]  /*0f70*/  @!P0 BRA P1, `(.L_x_39) ;  /* 0xfffffffc00dc8947 */ /* 0x000fea000083ffff */
[----:B------:R-:W-:Y:S05]  /*0f80*/  EXIT ;  /* 0x000000000000794d */ /* 0x000fea0003800000 */
.L_x_40:
        /* <DEDUP_REMOVED lines=15> */
.L_x_47:


//--------------------- .text._Z15copyArrayDevicePiS_ii --------------------------
	.section	.text._Z15copyArrayDevicePiS_ii,"ax",@progbits
	.align	128
        .global         _Z15copyArrayDevicePiS_ii
        .type           _Z15copyArrayDevicePiS_ii,@function
        .size           _Z15copyArrayDevicePiS_ii,(.L_x_48 - _Z15copyArrayDevicePiS_ii)
        .other          _Z15copyArrayDevicePiS_ii,@"STO_CUDA_ENTRY STV_DEFAULT"
_Z15copyArrayDevicePiS_ii:
.text._Z15copyArrayDevicePiS_ii:
[----:B------:R-:W-:Y:S01]  /*0000*/  LDC R1, c[0x0][0x37c] ;  /* 0x0000df00ff017b82 */ /* 0x000fe20000000800 */
[----:B------:R-:W0:Y:S07]  /*0010*/  S2R R0, SR_TID.X ;  /* 0x0000000000007919 */ /* 0x000e2e0000002100 */
[----:B------:R-:W1:Y:S01]  /*0020*/  LDC.64 R6, c[0x0][0x390] ;  /* 0x0000e400ff067b82 */ /* 0x000e620000000a00 */
[----:B------:R-:W1:Y:S01]  /*0030*/  LDCU UR4, c[0x0][0x360] ;  /* 0x00006c00ff0477ac */ /* 0x000e620008000800 */
[----:B------:R-:W0:Y:S01]  /*0040*/  S2R R3, SR_CTAID.X ;  /* 0x0000000000037919 */ /* 0x000e220000002500 */
[----:B-1----:R-:W-:-:S02]  /*0050*/  IMAD R7, R7, UR4, RZ ;  /* 0x0000000407077c24 */ /* 0x002fc4000f8e02ff */
[----:B0-----:R-:W-:-:S05]  /*0060*/  IMAD R0, R3, UR4, R0 ;  /* 0x0000000403007c24 */ /* 0x001fca000f8e0200 */
[----:B------:R-:W-:-:S13]  /*0070*/  ISETP.GE.AND P0, PT, R0, R6, PT ;  /* 0x000000060000720c */ /* 0x000fda0003f06270 */
[----:B------:R-:W-:Y:S05]  /*0080*/  @P0 EXIT ;  /* 0x000000000000094d */ /* 0x000fea0003800000 */
[----:B------:R-:W0:Y:S01]  /*0090*/  I2F.U32.RP R9, R7 ;  /* 0x0000000700097306 */ /* 0x000e220000209000 */
[C---:B------:R-:W-:Y:S01]  /*00a0*/  IADD3 R5, PT, PT, R7.reuse, R0, RZ ;  /* 0x0000000007057210 */ /* 0x040fe20007ffe0ff */
[----:B------:R-:W-:Y:S01]  /*00b0*/  IMAD.MOV R11, RZ, RZ, -R7 ;  /* 0x000000ffff0b7224 */ /* 0x000fe200078e0a07 */
[----:B------:R-:W-:Y:S01]  /*00c0*/  ISETP.NE.U32.AND P2, PT, R7, RZ, PT ;  /* 0x000000ff0700720c */ /* 0x000fe20003f45070 */
[----:B------:R-:W1:Y:S01]  /*00d0*/  LDCU.64 UR4, c[0x0][0x358] ;  /* 0x00006b00ff0477ac */ /* 0x000e620008000a00 */
[CC--:B------:R-:W-:Y:S01]  /*00e0*/  ISETP.GE.AND P0, PT, R5.reuse, R6.reuse, PT ;  /* 0x000000060500720c */ /* 0x0c0fe20003f06270 */
[----:B------:R-:W-:Y:S01]  /*00f0*/  BSSY.RECONVERGENT B0, `(.L_x_41) ;  /* 0x0000027000007945 */ /* 0x000fe20003800200 */
[----:B------:R-:W-:Y:S02]  /*0100*/  VIMNMX R4, PT, PT, R5, R6, !PT ;  /* 0x0000000605047248 */ /* 0x000fe40007fe0100 */
[----:B------:R-:W-:-:S04]  /*0110*/  SEL R8, RZ, 0x1, P0 ;  /* 0x00000001ff087807 */ /* 0x000fc80000000000 */
[----:B------:R-:W-:Y:S01]  /*0120*/  IADD3 R4, PT, PT, R4, -R5, -R8 ;  /* 0x8000000504047210 */ /* 0x000fe20007ffe808 */
[----:B0-----:R-:W0:Y:S02]  /*0130*/  MUFU.RCP R9, R9 ;  /* 0x0000000900097308 */ /* 0x001e240000001000 */
[----:B0-----:R-:W-:-:S06]  /*0140*/  IADD3 R2, PT, PT, R9, 0xffffffe, RZ ;  /* 0x0ffffffe09027810 */ /* 0x001fcc0007ffe0ff */
[----:B------:R0:W2:Y:S02]  /*0150*/  F2I.FTZ.U32.TRUNC.NTZ R3, R2 ;  /* 0x0000000200037305 */ /* 0x0000a4000021f000 */
[----:B0-----:R-:W-:Y:S02]  /*0160*/  IMAD.MOV.U32 R2, RZ, RZ, RZ ;  /* 0x000000ffff027224 */ /* 0x001fe400078e00ff */
[----:B--2---:R-:W-:-:S04]  /*0170*/  IMAD R11, R11, R3, RZ ;  /* 0x000000030b0b7224 */ /* 0x004fc800078e02ff */
[----:B------:R-:W-:-:S06]  /*0180*/  IMAD.HI.U32 R3, R3, R11, R2 ;  /* 0x0000000b03037227 */ /* 0x000fcc00078e0002 */
[----:B------:R-:W-:-:S05]  /*0190*/  IMAD.HI.U32 R9, R3, R4, RZ ;  /* 0x0000000403097227 */ /* 0x000fca00078e00ff */
[----:B------:R-:W-:-:S05]  /*01a0*/  IADD3 R2, PT, PT, -R9, RZ, RZ ;  /* 0x000000ff09027210 */ /* 0x000fca0007ffe1ff */
[----:B------:R-:W-:Y:S02]  /*01b0*/  IMAD R4, R7, R2, R4 ;  /* 0x0000000207047224 */ /* 0x000fe400078e0204 */
[----:B------:R-:W0:Y:S03]  /*01c0*/  LDC.64 R2, c[0x0][0x388] ;  /* 0x0000e200ff027b82 */ /* 0x000e260000000a00 */
[----:B------:R-:W-:-:S13]  /*01d0*/  ISETP.GE.U32.AND P0, PT, R4, R7, PT ;  /* 0x000000070400720c */ /* 0x000fda0003f06070 */
[----:B------:R-:W-:Y:S01]  /*01e0*/  @P0 IMAD.IADD R4, R4, 0x1, -R7 ;  /* 0x0000000104040824 */ /* 0x000fe200078e0a07 */
[----:B------:R-:W-:-:S04]  /*01f0*/  @P0 IADD3 R9, PT, PT, R9, 0x1, RZ ;  /* 0x0000000109090810 */ /* 0x000fc80007ffe0ff */
[-C--:B------:R-:W-:Y:S02]  /*0200*/  ISETP.GE.U32.AND P1, PT, R4, R7.reuse, PT ;  /* 0x000000070400720c */ /* 0x080fe40003f26070 */
[----:B------:R-:W2:Y:S11]  /*0210*/  LDC.64 R4, c[0x0][0x380] ;  /* 0x0000e000ff047b82 */ /* 0x000eb60000000a00 */
[----:B------:R-:W-:Y:S01]  /*0220*/  @P1 VIADD R9, R9, 0x1 ;  /* 0x0000000109091836 */ /* 0x000fe20000000000 */
[----:B------:R-:W-:-:S04]  /*0230*/  @!P2 LOP3.LUT R9, RZ, R7, RZ, 0x33, !PT ;  /* 0x00000007ff09a212 */ /* 0x000fc800078e33ff */
[----:B------:R-:W-:-:S04]  /*0240*/  IADD3 R8, PT, PT, R8, R9, RZ ;  /* 0x0000000908087210 */ /* 0x000fc80007ffe0ff */
[C---:B------:R-:W-:Y:S02]  /*0250*/  LOP3.LUT R9, R8.reuse, 0x3, RZ, 0xc0, !PT ;  /* 0x0000000308097812 */ /* 0x040fe400078ec0ff */
[----:B------:R-:W-:Y:S02]  /*0260*/  ISETP.GE.U32.AND P1, PT, R8, 0x3, PT ;  /* 0x000000030800780c */ /* 0x000fe40003f26070 */
[----:B------:R-:W-:-:S13]  /*0270*/  ISETP.NE.AND P0, PT, R9, 0x3, PT ;  /* 0x000000030900780c */ /* 0x000fda0003f05270 */
[----:B01----:R-:W-:Y:S05]  /*0280*/  @!P0 BRA `(.L_x_42) ;  /* 0x0000000000348947 */ /* 0x003fea0003800000 */
[----:B------:R-:W0:Y:S01]  /*0290*/  LDC.64 R12, c[0x0][0x380] ;  /* 0x0000e000ff0c7b82 */ /* 0x000e220000000a00 */
[----:B------:R-:W-:-:S05]  /*02a0*/  VIADD R8, R8, 0x1 ;  /* 0x0000000108087836 */ /* 0x000fca0000000000 */
[----:B------:R-:W-:Y:S02]  /*02b0*/  LOP3.LUT R8, R8, 0x3, RZ, 0xc0, !PT ;  /* 0x0000000308087812 */ /* 0x000fe400078ec0ff */
[----:B------:R-:W1:Y:S02]  /*02c0*/  LDC.64 R14, c[0x0][0x388] ;  /* 0x0000e200ff0e7b82 */ /* 0x000e640000000a00 */
[----:B------:R-:W-:-:S07]  /*02d0*/  IADD3 R16, PT, PT, -R8, RZ, RZ ;  /* 0x000000ff08107210 */ /* 0x000fce0007ffe1ff */
.L_x_43:
[----:B-1-3--:R-:W-:-:S06]  /*02e0*/  IMAD.WIDE R10, R0, 0x4, R14 ;  /* 0x00000004000a7825 */ /* 0x00afcc00078e020e */
[----:B------:R-:W3:Y:S01]  /*02f0*/  LDG.E R11, desc[UR4][R10.64] ;  /* 0x000000040a0b7981 */ /* 0x000ee2000c1e1900 */
[----:B0-----:R-:W-:Y:S01]  /*0300*/  IMAD.WIDE R8, R0, 0x4, R12 ;  /* 0x0000000400087825 */ /* 0x001fe200078e020c */
[----:B------:R-:W-:-:S03]  /*0310*/  IADD3 R0, PT, PT, R7, R0, RZ ;  /* 0x0000000007007210 */ /* 0x000fc60007ffe0ff */
[----:B------:R-:W-:-:S05]  /*0320*/  VIADD R16, R16, 0x1 ;  /* 0x0000000110107836 */ /* 0x000fca0000000000 */
[----:B------:R-:W-:Y:S01]  /*0330*/  ISETP.NE.AND P0, PT, R16, RZ, PT ;  /* 0x000000ff1000720c */ /* 0x000fe20003f05270 */
[----:B---3--:R3:W-:-:S12]  /*0340*/  STG.E desc[UR4][R8.64], R11 ;  /* 0x0000000b08007986 */ /* 0x0087d8000c101904 */
[----:B------:R-:W-:Y:S05]  /*0350*/  @P0 BRA `(.L_x_43) ;  /* 0xfffffffc00e00947 */ /* 0x000fea000383ffff */
.L_x_42:
[----:B------:R-:W-:Y:S05]  /*0360*/  BSYNC.RECONVERGENT B0 ;  /* 0x0000000000007941 */ /* 0x000fea0003800200 */
.L_x_41:
[----:B------:R-:W-:Y:S05]  /*0370*/  @!P1 EXIT ;  /* 0x000000000000994d */ /* 0x000fea0003800000 */
.L_x_44:
[----:B0-----:R-:W-:-:S05]  /*0380*/  IMAD.WIDE R18, R0, 0x4, R2 ;  /* 0x0000000400127825 */ /* 0x001fca00078e0202 */
[----:B------:R-:W4:Y:S01]  /*0390*/  LDG.E R23, desc[UR4][R18.64] ;  /* 0x0000000412177981 */ /* 0x000f22000c1e1900 */
[----:B--2---:R-:W-:-:S04]  /*03a0*/  IMAD.WIDE R20, R0, 0x4, R4 ;  /* 0x0000000400147825 */ /* 0x004fc800078e0204 */
[C---:B---3--:R-:W-:Y:S01]  /*03b0*/  IMAD.WIDE R8, R7.reuse, 0x4, R18 ;  /* 0x0000000407087825 */ /* 0x048fe200078e0212 */
[----:B----4-:R0:W-:Y:S04]  /*03c0*/  STG.E desc[UR4][R20.64], R23 ;  /* 0x0000001714007986 */ /* 0x0101e8000c101904 */
[----:B------:R-:W2:Y:S01]  /*03d0*/  LDG.E R25, desc[UR4][R8.64] ;  /* 0x0000000408197981 */ /* 0x000ea2000c1e1900 */
[----:B------:R-:W-:-:S04]  /*03e0*/  IMAD.WIDE R10, R7, 0x4, R20 ;  /* 0x00000004070a7825 */ /* 0x000fc800078e0214 */
[C---:B------:R-:W-:Y:S01]  /*03f0*/  IMAD.WIDE R12, R7.reuse, 0x4, R8 ;  /* 0x00000004070c7825 */ /* 0x040fe200078e0208 */
[----:B--2---:R0:W-:Y:S04]  /*0400*/  STG.E desc[UR4][R10.64], R25 ;  /* 0x000000190a007986 */ /* 0x0041e8000c101904 */
[----:B------:R-:W2:Y:S01]  /*0410*/  LDG.E R27, desc[UR4][R12.64] ;  /* 0x000000040c1b7981 */ /* 0x000ea2000c1e1900 */
[----:B------:R-:W-:-:S04]  /*0420*/  IMAD.WIDE R14, R7, 0x4, R10 ;  /* 0x00000004070e7825 */ /* 0x000fc800078e020a */
[C---:B------:R-:W-:Y:S01]  /*0430*/  IMAD.WIDE R16, R7.reuse, 0x4, R12 ;  /* 0x0000000407107825 */ /* 0x040fe200078e020c */
[----:B--2---:R0:W-:Y:S05]  /*0440*/  STG.E desc[UR4][R14.64], R27 ;  /* 0x0000001b0e007986 */ /* 0x0041ea000c101904 */
[----:B------:R-:W2:Y:S01]  /*0450*/  LDG.E R17, desc[UR4][R16.64] ;  /* 0x0000000410117981 */ /* 0x000ea2000c1e1900 */
[C---:B------:R-:W-:Y:S01]  /*0460*/  IMAD.WIDE R18, R7.reuse, 0x4, R14 ;  /* 0x0000000407127825 */ /* 0x040fe200078e020e */
[----:B------:R-:W-:-:S04]  /*0470*/  LEA R0, R7, R0, 0x2 ;  /* 0x0000000007007211 */ /* 0x000fc800078e10ff */
[----:B------:R-:W-:Y:S01]  /*0480*/  ISETP.GE.AND P0, PT, R0, R6, PT ;  /* 0x000000060000720c */ /* 0x000fe20003f06270 */
[----:B--2---:R0:W-:-:S12]  /*0490*/  STG.E desc[UR4][R18.64], R17 ;  /* 0x0000001112007986 */ /* 0x0041d8000c101904 */
[----:B------:R-:W-:Y:S05]  /*04a0*/  @!P0 BRA `(.L_x_44) ;  /* 0xfffffffc00b48947 */ /* 0x000fea000383ffff */
[----:B------:R-:W-:Y:S05]  /*04b0*/  EXIT ;  /* 0x000000000000794d */ /* 0x000fea0003800000 */
.L_x_45:
        /* <DEDUP_REMOVED lines=12> */
.L_x_48:


//--------------------- .nv.shared.reserved.0     --------------------------
	.section	.nv.shared.reserved.0,"aw",@nobits
	.weak		__nv_reservedSMEM_offset_0_alias
	.size		__nv_reservedSMEM_offset_0_alias, 0, 64
	.other		__nv_reservedSMEM_offset_0_alias,@"STO_CUDA_RESERVED_SHARED STV_DEFAULT"
__nv_reservedSMEM_offset_0_alias:
	.zero		0
	.zero		64


//--------------------- .nv.shared._Z12merge_in_memPiii --------------------------
	.section	.nv.shared._Z12merge_in_memPiii,"aw",@nobits
	.sectionflags	@""
	.align	4
.nv.shared._Z12merge_in_memPiii:
	.zero		50176


//--------------------- .nv.constant0._Z13merge_out_memPiS_iii --------------------------
	.section	.nv.constant0._Z13merge_out_memPiS_iii,"a",@progbits
	.sectionflags	@""
	.align	4
.nv.constant0._Z13merge_out_memPiS_iii:
	.zero		924


//--------------------- .nv.constant0._Z12merge_in_memPiii --------------------------
	.section	.nv.constant0._Z12merge_in_memPiii,"a",@progbits
	.sectionflags	@""
	.align	4
.nv.constant0._Z12merge_in_memPiii:
	.zero		912


//--------------------- .nv.constant0._Z15copyArrayDevicePiS_ii --------------------------
	.section	.nv.constant0._Z15copyArrayDevicePiS_ii,"a",@progbits
	.sectionflags	@""
	.align	4
.nv.constant0._Z15copyArrayDevicePiS_ii:
	.zero		920


//--------------------- SYMBOLS --------------------------

	.type		.nv.reservedSmem.offset0,@object
	.size		.nv.reservedSmem.offset0,0x4
	.type		.nv.reservedSmem.cap,@object
	.size		.nv.reservedSmem.cap,0x4
